//
// Generated by NVIDIA NVVM Compiler
//
// Compiler Build ID: CL-36424714
// Cuda compilation tools, release 13.0, V13.0.88
// Based on NVVM 20.0.0
//

.version 9.0
.target sm_100
.address_size 64

	// .globl	_Z16initialize_tablePmPS_m
// _ZZ14fast_transposePPmS0_mE10miniblockA has been demoted
// _ZZ14fast_transposePPmS0_mE10miniblockB has been demoted

.visible .entry _Z16initialize_tablePmPS_m(
	.param .u64 .ptr .align 1 _Z16initialize_tablePmPS_m_param_0,
	.param .u64 .ptr .align 1 _Z16initialize_tablePmPS_m_param_1,
	.param .u64 _Z16initialize_tablePmPS_m_param_2
)
{
	.reg .b32 	%r<2>;
	.reg .b64 	%rd<11>;

	ld.param.u64 	%rd1, [_Z16initialize_tablePmPS_m_param_0];
	ld.param.u64 	%rd2, [_Z16initialize_tablePmPS_m_param_1];
	ld.param.u64 	%rd3, [_Z16initialize_tablePmPS_m_param_2];
	cvta.to.global.u64 	%rd4, %rd2;
	mov.u32 	%r1, %tid.x;
	cvt.u64.u32 	%rd5, %r1;
	mul.lo.s64 	%rd6, %rd3, %rd5;
	shl.b64 	%rd7, %rd6, 3;
	add.s64 	%rd8, %rd1, %rd7;
	mul.wide.u32 	%rd9, %r1, 8;
	add.s64 	%rd10, %rd4, %rd9;
	st.global.u64 	[%rd10], %rd8;
	ret;

}
	// .globl	_Z9transposePPmS0_m
.visible .entry _Z9transposePPmS0_m(
	.param .u64 .ptr .align 1 _Z9transposePPmS0_m_param_0,
	.param .u64 .ptr .align 1 _Z9transposePPmS0_m_param_1,
	.param .u64 _Z9transposePPmS0_m_param_2
)
{
	.reg .pred 	%p<3>;
	.reg .b32 	%r<4>;
	.reg .b64 	%rd<23>;

	ld.param.u64 	%rd7, [_Z9transposePPmS0_m_param_0];
	ld.param.u64 	%rd8, [_Z9transposePPmS0_m_param_1];
	ld.param.u64 	%rd9, [_Z9transposePPmS0_m_param_2];
	mov.u32 	%r2, %ctaid.x;
	cvt.u64.u32 	%rd22, %r2;
	mov.u32 	%r1, %tid.x;
	setp.le.u64 	%p1, %rd9, %rd22;
	@%p1 bra 	$L__BB1_3;
	cvta.to.global.u64 	%rd10, %rd8;
	mul.wide.u32 	%rd11, %r1, 8;
	add.s64 	%rd2, %rd10, %rd11;
	mov.u32 	%r3, %ntid.x;
	cvt.u64.u32 	%rd3, %r3;
	cvta.to.global.u64 	%rd4, %rd7;
$L__BB1_2:
	shl.b64 	%rd12, %rd22, 3;
	add.s64 	%rd13, %rd4, %rd12;
	ld.global.u64 	%rd14, [%rd13];
	cvta.to.global.u64 	%rd15, %rd14;
	add.s64 	%rd17, %rd15, %rd11;
	ld.global.u64 	%rd18, [%rd17];
	ld.global.u64 	%rd19, [%rd2];
	cvta.to.global.u64 	%rd20, %rd19;
	add.s64 	%rd21, %rd20, %rd12;
	st.global.u64 	[%rd21], %rd18;
	add.s64 	%rd22, %rd22, %rd3;
	setp.lt.u64 	%p2, %rd22, %rd9;
	@%p2 bra 	$L__BB1_2;
$L__BB1_3:
	ret;

}
	// .globl	_Z14fast_transposePPmS0_m
.visible .entry _Z14fast_transposePPmS0_m(
	.param .u64 .ptr .align 1 _Z14fast_transposePPmS0_m_param_0,
	.param .u64 .ptr .align 1 _Z14fast_transposePPmS0_m_param_1,
	.param .u64 _Z14fast_transposePPmS0_m_param_2
)
{
	.reg .pred 	%p<35>;
	.reg .b32 	%r<129>;
	.reg .b64 	%rd<551>;
	// demoted variable
	.shared .align 8 .b8 _ZZ14fast_transposePPmS0_mE10miniblockA[128];
	// demoted variable
	.shared .align 8 .b8 _ZZ14fast_transposePPmS0_mE10miniblockB[128];
	ld.param.u64 	%rd187, [_Z14fast_transposePPmS0_m_param_0];
	ld.param.u64 	%rd188, [_Z14fast_transposePPmS0_m_param_1];
	ld.param.u64 	%rd189, [_Z14fast_transposePPmS0_m_param_2];
	mov.u32 	%r1, %tid.x;
	mov.u32 	%r2, %tid.y;
	or.b32  	%r3, %r1, %r2;
	setp.ne.s32 	%p1, %r3, 0;
	@%p1 bra 	$L__BB2_44;
	cvta.to.global.u64 	%rd190, %rd187;
	mov.u32 	%r4, %ctaid.y;
	cvt.u64.u32 	%rd191, %r4;
	mul.lo.s64 	%rd192, %rd189, %rd191;
	mov.u32 	%r5, %ctaid.x;
	cvt.u64.u32 	%rd193, %r5;
	mul.lo.s64 	%rd1, %rd189, %rd193;
	shl.b64 	%rd194, %rd192, 3;
	add.s64 	%rd2, %rd190, %rd194;
	ld.global.u64 	%rd195, [%rd2];
	cvta.to.global.u64 	%rd196, %rd195;
	shl.b64 	%rd197, %rd1, 3;
	add.s64 	%rd198, %rd196, %rd197;
	ld.global.u64 	%rd199, [%rd198];
	st.shared.u64 	[_ZZ14fast_transposePPmS0_mE10miniblockA], %rd199;
	setp.eq.s64 	%p2, %rd189, 1;
	selp.b64 	%rd200, 8, 0, %p2;
	add.s64 	%rd201, %rd2, %rd200;
	ld.global.u64 	%rd202, [%rd201];
	cvta.to.global.u64 	%rd203, %rd202;
	setp.ne.s64 	%p3, %rd189, 1;
	selp.u64 	%rd204, 1, 0, %p3;
	add.s64 	%rd205, %rd1, %rd204;
	shl.b64 	%rd206, %rd205, 3;
	add.s64 	%rd207, %rd203, %rd206;
	ld.global.u64 	%rd208, [%rd207];
	st.shared.u64 	[_ZZ14fast_transposePPmS0_mE10miniblockA+8], %rd208;
	and.b64  	%rd209, %rd189, -4294967296;
	setp.ne.s64 	%p4, %rd209, 0;
	@%p4 bra 	$L__BB2_3;
	cvt.u32.u64 	%r6, %rd189;
	div.u32 	%r7, 2, %r6;
	mul.lo.s32 	%r8, %r7, %r6;
	sub.s32 	%r9, 2, %r8;
	cvt.u64.u32 	%rd495, %r7;
	cvt.u64.u32 	%rd496, %r9;
	bra.uni 	$L__BB2_4;
$L__BB2_3:
	div.u64 	%rd495, 2, %rd189;
	mul.lo.s64 	%rd210, %rd495, %rd189;
	sub.s64 	%rd496, 2, %rd210;
$L__BB2_4:
	shl.b64 	%rd211, %rd495, 3;
	add.s64 	%rd212, %rd2, %rd211;
	ld.global.u64 	%rd213, [%rd212];
	cvta.to.global.u64 	%rd214, %rd213;
	add.s64 	%rd215, %rd496, %rd1;
	shl.b64 	%rd216, %rd215, 3;
	add.s64 	%rd217, %rd214, %rd216;
	ld.global.u64 	%rd218, [%rd217];
	st.shared.u64 	[_ZZ14fast_transposePPmS0_mE10miniblockA+16], %rd218;
	setp.ne.s64 	%p5, %rd209, 0;
	@%p5 bra 	$L__BB2_6;
	cvt.u32.u64 	%r10, %rd189;
	div.u32 	%r11, 3, %r10;
	mul.lo.s32 	%r12, %r11, %r10;
	sub.s32 	%r13, 3, %r12;
	cvt.u64.u32 	%rd497, %r11;
	cvt.u64.u32 	%rd498, %r13;
	bra.uni 	$L__BB2_7;
$L__BB2_6:
	div.u64 	%rd497, 3, %rd189;
	mul.lo.s64 	%rd220, %rd497, %rd189;
	sub.s64 	%rd498, 3, %rd220;
$L__BB2_7:
	shl.b64 	%rd221, %rd497, 3;
	add.s64 	%rd222, %rd2, %rd221;
	ld.global.u64 	%rd223, [%rd222];
	cvta.to.global.u64 	%rd224, %rd223;
	add.s64 	%rd225, %rd498, %rd1;
	shl.b64 	%rd226, %rd225, 3;
	add.s64 	%rd227, %rd224, %rd226;
	ld.global.u64 	%rd228, [%rd227];
	st.shared.u64 	[_ZZ14fast_transposePPmS0_mE10miniblockA+24], %rd228;
	setp.ne.s64 	%p6, %rd209, 0;
	@%p6 bra 	$L__BB2_9;
	cvt.u32.u64 	%r14, %rd189;
	div.u32 	%r15, 4, %r14;
	mul.lo.s32 	%r16, %r15, %r14;
	sub.s32 	%r17, 4, %r16;
	cvt.u64.u32 	%rd499, %r15;
	cvt.u64.u32 	%rd500, %r17;
	bra.uni 	$L__BB2_10;
$L__BB2_9:
	div.u64 	%rd499, 4, %rd189;
	mul.lo.s64 	%rd230, %rd499, %rd189;
	sub.s64 	%rd500, 4, %rd230;
$L__BB2_10:
	shl.b64 	%rd231, %rd499, 3;
	add.s64 	%rd232, %rd2, %rd231;
	ld.global.u64 	%rd233, [%rd232];
	cvta.to.global.u64 	%rd234, %rd233;
	add.s64 	%rd235, %rd500, %rd1;
	shl.b64 	%rd236, %rd235, 3;
	add.s64 	%rd237, %rd234, %rd236;
	ld.global.u64 	%rd238, [%rd237];
	st.shared.u64 	[_ZZ14fast_transposePPmS0_mE10miniblockA+32], %rd238;
	setp.ne.s64 	%p7, %rd209, 0;
	@%p7 bra 	$L__BB2_12;
	cvt.u32.u64 	%r18, %rd189;
	div.u32 	%r19, 5, %r18;
	mul.lo.s32 	%r20, %r19, %r18;
	sub.s32 	%r21, 5, %r20;
	cvt.u64.u32 	%rd501, %r19;
	cvt.u64.u32 	%rd502, %r21;
	bra.uni 	$L__BB2_13;
$L__BB2_12:
	div.u64 	%rd501, 5, %rd189;
	mul.lo.s64 	%rd240, %rd501, %rd189;
	sub.s64 	%rd502, 5, %rd240;
$L__BB2_13:
	shl.b64 	%rd241, %rd501, 3;
	add.s64 	%rd242, %rd2, %rd241;
	ld.global.u64 	%rd243, [%rd242];
	cvta.to.global.u64 	%rd244, %rd243;
	add.s64 	%rd245, %rd502, %rd1;
	shl.b64 	%rd246, %rd245, 3;
	add.s64 	%rd247, %rd244, %rd246;
	ld.global.u64 	%rd248, [%rd247];
	st.shared.u64 	[_ZZ14fast_transposePPmS0_mE10miniblockA+40], %rd248;
	setp.ne.s64 	%p8, %rd209, 0;
	@%p8 bra 	$L__BB2_15;
	cvt.u32.u64 	%r22, %rd189;
	div.u32 	%r23, 6, %r22;
	mul.lo.s32 	%r24, %r23, %r22;
	sub.s32 	%r25, 6, %r24;
	cvt.u64.u32 	%rd503, %r23;
	cvt.u64.u32 	%rd504, %r25;
	bra.uni 	$L__BB2_16;
$L__BB2_15:
	div.u64 	%rd503, 6, %rd189;
	mul.lo.s64 	%rd250, %rd503, %rd189;
	sub.s64 	%rd504, 6, %rd250;
$L__BB2_16:
	shl.b64 	%rd251, %rd503, 3;
	add.s64 	%rd252, %rd2, %rd251;
	ld.global.u64 	%rd253, [%rd252];
	cvta.to.global.u64 	%rd254, %rd253;
	add.s64 	%rd255, %rd504, %rd1;
	shl.b64 	%rd256, %rd255, 3;
	add.s64 	%rd257, %rd254, %rd256;
	ld.global.u64 	%rd258, [%rd257];
	st.shared.u64 	[_ZZ14fast_transposePPmS0_mE10miniblockA+48], %rd258;
	setp.ne.s64 	%p9, %rd209, 0;
	@%p9 bra 	$L__BB2_18;
	cvt.u32.u64 	%r26, %rd189;
	div.u32 	%r27, 7, %r26;
	mul.lo.s32 	%r28, %r27, %r26;
	sub.s32 	%r29, 7, %r28;
	cvt.u64.u32 	%rd505, %r27;
	cvt.u64.u32 	%rd506, %r29;
	bra.uni 	$L__BB2_19;
$L__BB2_18:
	div.u64 	%rd505, 7, %rd189;
	mul.lo.s64 	%rd260, %rd505, %rd189;
	sub.s64 	%rd506, 7, %rd260;
$L__BB2_19:
	shl.b64 	%rd261, %rd505, 3;
	add.s64 	%rd262, %rd2, %rd261;
	ld.global.u64 	%rd263, [%rd262];
	cvta.to.global.u64 	%rd264, %rd263;
	add.s64 	%rd265, %rd506, %rd1;
	shl.b64 	%rd266, %rd265, 3;
	add.s64 	%rd267, %rd264, %rd266;
	ld.global.u64 	%rd268, [%rd267];
	st.shared.u64 	[_ZZ14fast_transposePPmS0_mE10miniblockA+56], %rd268;
	setp.ne.s64 	%p10, %rd209, 0;
	@%p10 bra 	$L__BB2_21;
	cvt.u32.u64 	%r30, %rd189;
	div.u32 	%r31, 8, %r30;
	mul.lo.s32 	%r32, %r31, %r30;
	sub.s32 	%r33, 8, %r32;
	cvt.u64.u32 	%rd507, %r31;
	cvt.u64.u32 	%rd508, %r33;
	bra.uni 	$L__BB2_22;
$L__BB2_21:
	div.u64 	%rd507, 8, %rd189;
	mul.lo.s64 	%rd270, %rd507, %rd189;
	sub.s64 	%rd508, 8, %rd270;
$L__BB2_22:
	shl.b64 	%rd271, %rd507, 3;
	add.s64 	%rd272, %rd2, %rd271;
	ld.global.u64 	%rd273, [%rd272];
	cvta.to.global.u64 	%rd274, %rd273;
	add.s64 	%rd275, %rd508, %rd1;
	shl.b64 	%rd276, %rd275, 3;
	add.s64 	%rd277, %rd274, %rd276;
	ld.global.u64 	%rd278, [%rd277];
	st.shared.u64 	[_ZZ14fast_transposePPmS0_mE10miniblockA+64], %rd278;
	setp.ne.s64 	%p11, %rd209, 0;
	@%p11 bra 	$L__BB2_24;
	cvt.u32.u64 	%r34, %rd189;
	div.u32 	%r35, 9, %r34;
	mul.lo.s32 	%r36, %r35, %r34;
	sub.s32 	%r37, 9, %r36;
	cvt.u64.u32 	%rd509, %r35;
	cvt.u64.u32 	%rd510, %r37;
	bra.uni 	$L__BB2_25;
$L__BB2_24:
	div.u64 	%rd509, 9, %rd189;
	mul.lo.s64 	%rd280, %rd509, %rd189;
	sub.s64 	%rd510, 9, %rd280;
$L__BB2_25:
	shl.b64 	%rd281, %rd509, 3;
	add.s64 	%rd282, %rd2, %rd281;
	ld.global.u64 	%rd283, [%rd282];
	cvta.to.global.u64 	%rd284, %rd283;
	add.s64 	%rd285, %rd510, %rd1;
	shl.b64 	%rd286, %rd285, 3;
	add.s64 	%rd287, %rd284, %rd286;
	ld.global.u64 	%rd288, [%rd287];
	st.shared.u64 	[_ZZ14fast_transposePPmS0_mE10miniblockA+72], %rd288;
	setp.ne.s64 	%p12, %rd209, 0;
	@%p12 bra 	$L__BB2_27;
	cvt.u32.u64 	%r38, %rd189;
	div.u32 	%r39, 10, %r38;
	mul.lo.s32 	%r40, %r39, %r38;
	sub.s32 	%r41, 10, %r40;
	cvt.u64.u32 	%rd511, %r39;
	cvt.u64.u32 	%rd512, %r41;
	bra.uni 	$L__BB2_28;
$L__BB2_27:
	div.u64 	%rd511, 10, %rd189;
	mul.lo.s64 	%rd290, %rd511, %rd189;
	sub.s64 	%rd512, 10, %rd290;
$L__BB2_28:
	shl.b64 	%rd291, %rd511, 3;
	add.s64 	%rd292, %rd2, %rd291;
	ld.global.u64 	%rd293, [%rd292];
	cvta.to.global.u64 	%rd294, %rd293;
	add.s64 	%rd295, %rd512, %rd1;
	shl.b64 	%rd296, %rd295, 3;
	add.s64 	%rd297, %rd294, %rd296;
	ld.global.u64 	%rd298, [%rd297];
	st.shared.u64 	[_ZZ14fast_transposePPmS0_mE10miniblockA+80], %rd298;
	setp.ne.s64 	%p13, %rd209, 0;
	@%p13 bra 	$L__BB2_30;
	cvt.u32.u64 	%r42, %rd189;
	div.u32 	%r43, 11, %r42;
	mul.lo.s32 	%r44, %r43, %r42;
	sub.s32 	%r45, 11, %r44;
	cvt.u64.u32 	%rd513, %r43;
	cvt.u64.u32 	%rd514, %r45;
	bra.uni 	$L__BB2_31;
$L__BB2_30:
	div.u64 	%rd513, 11, %rd189;
	mul.lo.s64 	%rd300, %rd513, %rd189;
	sub.s64 	%rd514, 11, %rd300;
$L__BB2_31:
	shl.b64 	%rd301, %rd513, 3;
	add.s64 	%rd302, %rd2, %rd301;
	ld.global.u64 	%rd303, [%rd302];
	cvta.to.global.u64 	%rd304, %rd303;
	add.s64 	%rd305, %rd514, %rd1;
	shl.b64 	%rd306, %rd305, 3;
	add.s64 	%rd307, %rd304, %rd306;
	ld.global.u64 	%rd308, [%rd307];
	st.shared.u64 	[_ZZ14fast_transposePPmS0_mE10miniblockA+88], %rd308;
	setp.ne.s64 	%p14, %rd209, 0;
	@%p14 bra 	$L__BB2_33;
	cvt.u32.u64 	%r46, %rd189;
	div.u32 	%r47, 12, %r46;
	mul.lo.s32 	%r48, %r47, %r46;
	sub.s32 	%r49, 12, %r48;
	cvt.u64.u32 	%rd515, %r47;
	cvt.u64.u32 	%rd516, %r49;
	bra.uni 	$L__BB2_34;
$L__BB2_33:
	div.u64 	%rd515, 12, %rd189;
	mul.lo.s64 	%rd310, %rd515, %rd189;
	sub.s64 	%rd516, 12, %rd310;
$L__BB2_34:
	shl.b64 	%rd311, %rd515, 3;
	add.s64 	%rd312, %rd2, %rd311;
	ld.global.u64 	%rd313, [%rd312];
	cvta.to.global.u64 	%rd314, %rd313;
	add.s64 	%rd315, %rd516, %rd1;
	shl.b64 	%rd316, %rd315, 3;
	add.s64 	%rd317, %rd314, %rd316;
	ld.global.u64 	%rd318, [%rd317];
	st.shared.u64 	[_ZZ14fast_transposePPmS0_mE10miniblockA+96], %rd318;
	setp.ne.s64 	%p15, %rd209, 0;
	@%p15 bra 	$L__BB2_36;
	cvt.u32.u64 	%r50, %rd189;
	div.u32 	%r51, 13, %r50;
	mul.lo.s32 	%r52, %r51, %r50;
	sub.s32 	%r53, 13, %r52;
	cvt.u64.u32 	%rd517, %r51;
	cvt.u64.u32 	%rd518, %r53;
	bra.uni 	$L__BB2_37;
$L__BB2_36:
	div.u64 	%rd517, 13, %rd189;
	mul.lo.s64 	%rd320, %rd517, %rd189;
	sub.s64 	%rd518, 13, %rd320;
$L__BB2_37:
	shl.b64 	%rd321, %rd517, 3;
	add.s64 	%rd322, %rd2, %rd321;
	ld.global.u64 	%rd323, [%rd322];
	cvta.to.global.u64 	%rd324, %rd323;
	add.s64 	%rd325, %rd518, %rd1;
	shl.b64 	%rd326, %rd325, 3;
	add.s64 	%rd327, %rd324, %rd326;
	ld.global.u64 	%rd328, [%rd327];
	st.shared.u64 	[_ZZ14fast_transposePPmS0_mE10miniblockA+104], %rd328;
	setp.ne.s64 	%p16, %rd209, 0;
	@%p16 bra 	$L__BB2_39;
	cvt.u32.u64 	%r54, %rd189;
	div.u32 	%r55, 14, %r54;
	mul.lo.s32 	%r56, %r55, %r54;
	sub.s32 	%r57, 14, %r56;
	cvt.u64.u32 	%rd519, %r55;
	cvt.u64.u32 	%rd520, %r57;
	bra.uni 	$L__BB2_40;
$L__BB2_39:
	div.u64 	%rd519, 14, %rd189;
	mul.lo.s64 	%rd330, %rd519, %rd189;
	sub.s64 	%rd520, 14, %rd330;
$L__BB2_40:
	shl.b64 	%rd331, %rd519, 3;
	add.s64 	%rd332, %rd2, %rd331;
	ld.global.u64 	%rd333, [%rd332];
	cvta.to.global.u64 	%rd334, %rd333;
	add.s64 	%rd335, %rd520, %rd1;
	shl.b64 	%rd336, %rd335, 3;
	add.s64 	%rd337, %rd334, %rd336;
	ld.global.u64 	%rd338, [%rd337];
	st.shared.u64 	[_ZZ14fast_transposePPmS0_mE10miniblockA+112], %rd338;
	setp.ne.s64 	%p17, %rd209, 0;
	@%p17 bra 	$L__BB2_42;
	cvt.u32.u64 	%r58, %rd189;
	div.u32 	%r59, 15, %r58;
	mul.lo.s32 	%r60, %r59, %r58;
	sub.s32 	%r61, 15, %r60;
	cvt.u64.u32 	%rd521, %r59;
	cvt.u64.u32 	%rd522, %r61;
	bra.uni 	$L__BB2_43;
$L__BB2_42:
	div.u64 	%rd521, 15, %rd189;
	mul.lo.s64 	%rd340, %rd521, %rd189;
	sub.s64 	%rd522, 15, %rd340;
$L__BB2_43:
	shl.b64 	%rd341, %rd521, 3;
	add.s64 	%rd342, %rd2, %rd341;
	ld.global.u64 	%rd343, [%rd342];
	cvta.to.global.u64 	%rd344, %rd343;
	add.s64 	%rd345, %rd522, %rd1;
	shl.b64 	%rd346, %rd345, 3;
	add.s64 	%rd347, %rd344, %rd346;
	ld.global.u64 	%rd348, [%rd347];
	st.shared.u64 	[_ZZ14fast_transposePPmS0_mE10miniblockA+120], %rd348;
$L__BB2_44:
	setp.ne.s32 	%p18, %r3, 0;
	bar.sync 	0;
	cvt.u32.u64 	%r62, %rd189;
	mad.lo.s32 	%r63, %r1, %r62, %r2;
	shl.b32 	%r64, %r63, 3;
	mov.u32 	%r65, _ZZ14fast_transposePPmS0_mE10miniblockA;
	add.s32 	%r66, %r65, %r64;
	ld.shared.u64 	%rd349, [%r66];
	mad.lo.s32 	%r67, %r2, %r62, %r1;
	shl.b32 	%r68, %r67, 3;
	mov.u32 	%r69, _ZZ14fast_transposePPmS0_mE10miniblockB;
	add.s32 	%r70, %r69, %r68;
	st.shared.u64 	[%r70], %rd349;
	bar.sync 	0;
	@%p18 bra 	$L__BB2_88;
	mov.u32 	%r71, %ctaid.x;
	cvt.u64.u32 	%rd350, %r71;
	mul.lo.s64 	%rd351, %rd189, %rd350;
	mov.u32 	%r72, %ctaid.y;
	cvt.u64.u32 	%rd352, %r72;
	mul.lo.s64 	%rd87, %rd189, %rd352;
	ld.shared.u64 	%rd353, [_ZZ14fast_transposePPmS0_mE10miniblockB];
	cvta.to.global.u64 	%rd354, %rd188;
	shl.b64 	%rd355, %rd351, 3;
	add.s64 	%rd88, %rd354, %rd355;
	ld.global.u64 	%rd356, [%rd88];
	cvta.to.global.u64 	%rd357, %rd356;
	shl.b64 	%rd358, %rd87, 3;
	add.s64 	%rd359, %rd357, %rd358;
	st.global.u64 	[%rd359], %rd353;
	ld.shared.u64 	%rd360, [_ZZ14fast_transposePPmS0_mE10miniblockB+8];
	setp.eq.s64 	%p19, %rd189, 1;
	selp.b64 	%rd361, 8, 0, %p19;
	add.s64 	%rd362, %rd88, %rd361;
	ld.global.u64 	%rd363, [%rd362];
	cvta.to.global.u64 	%rd364, %rd363;
	setp.ne.s64 	%p20, %rd189, 1;
	selp.u64 	%rd365, 1, 0, %p20;
	add.s64 	%rd366, %rd87, %rd365;
	shl.b64 	%rd367, %rd366, 3;
	add.s64 	%rd368, %rd364, %rd367;
	st.global.u64 	[%rd368], %rd360;
	ld.shared.u64 	%rd89, [_ZZ14fast_transposePPmS0_mE10miniblockB+16];
	and.b64  	%rd369, %rd189, -4294967296;
	setp.ne.s64 	%p21, %rd369, 0;
	@%p21 bra 	$L__BB2_47;
	div.u32 	%r74, 2, %r62;
	mul.lo.s32 	%r75, %r74, %r62;
	sub.s32 	%r76, 2, %r75;
	cvt.u64.u32 	%rd523, %r74;
	cvt.u64.u32 	%rd524, %r76;
	bra.uni 	$L__BB2_48;
$L__BB2_47:
	div.u64 	%rd523, 2, %rd189;
	mul.lo.s64 	%rd370, %rd523, %rd189;
	sub.s64 	%rd524, 2, %rd370;
$L__BB2_48:
	shl.b64 	%rd371, %rd523, 3;
	add.s64 	%rd372, %rd88, %rd371;
	ld.global.u64 	%rd373, [%rd372];
	cvta.to.global.u64 	%rd374, %rd373;
	add.s64 	%rd375, %rd524, %rd87;
	shl.b64 	%rd376, %rd375, 3;
	add.s64 	%rd377, %rd374, %rd376;
	st.global.u64 	[%rd377], %rd89;
	ld.shared.u64 	%rd96, [_ZZ14fast_transposePPmS0_mE10miniblockB+24];
	setp.ne.s64 	%p22, %rd369, 0;
	@%p22 bra 	$L__BB2_50;
	div.u32 	%r78, 3, %r62;
	mul.lo.s32 	%r79, %r78, %r62;
	sub.s32 	%r80, 3, %r79;
	cvt.u64.u32 	%rd525, %r78;
	cvt.u64.u32 	%rd526, %r80;
	bra.uni 	$L__BB2_51;
$L__BB2_50:
	div.u64 	%rd525, 3, %rd189;
	mul.lo.s64 	%rd379, %rd525, %rd189;
	sub.s64 	%rd526, 3, %rd379;
$L__BB2_51:
	shl.b64 	%rd380, %rd525, 3;
	add.s64 	%rd381, %rd88, %rd380;
	ld.global.u64 	%rd382, [%rd381];
	cvta.to.global.u64 	%rd383, %rd382;
	add.s64 	%rd384, %rd526, %rd87;
	shl.b64 	%rd385, %rd384, 3;
	add.s64 	%rd386, %rd383, %rd385;
	st.global.u64 	[%rd386], %rd96;
	ld.shared.u64 	%rd103, [_ZZ14fast_transposePPmS0_mE10miniblockB+32];
	setp.ne.s64 	%p23, %rd369, 0;
	@%p23 bra 	$L__BB2_53;
	div.u32 	%r82, 4, %r62;
	mul.lo.s32 	%r83, %r82, %r62;
	sub.s32 	%r84, 4, %r83;
	cvt.u64.u32 	%rd527, %r82;
	cvt.u64.u32 	%rd528, %r84;
	bra.uni 	$L__BB2_54;
$L__BB2_53:
	div.u64 	%rd527, 4, %rd189;
	mul.lo.s64 	%rd388, %rd527, %rd189;
	sub.s64 	%rd528, 4, %rd388;
$L__BB2_54:
	shl.b64 	%rd389, %rd527, 3;
	add.s64 	%rd390, %rd88, %rd389;
	ld.global.u64 	%rd391, [%rd390];
	cvta.to.global.u64 	%rd392, %rd391;
	add.s64 	%rd393, %rd528, %rd87;
	shl.b64 	%rd394, %rd393, 3;
	add.s64 	%rd395, %rd392, %rd394;
	st.global.u64 	[%rd395], %rd103;
	ld.shared.u64 	%rd110, [_ZZ14fast_transposePPmS0_mE10miniblockB+40];
	setp.ne.s64 	%p24, %rd369, 0;
	@%p24 bra 	$L__BB2_56;
	div.u32 	%r86, 5, %r62;
	mul.lo.s32 	%r87, %r86, %r62;
	sub.s32 	%r88, 5, %r87;
	cvt.u64.u32 	%rd529, %r86;
	cvt.u64.u32 	%rd530, %r88;
	bra.uni 	$L__BB2_57;
$L__BB2_56:
	div.u64 	%rd529, 5, %rd189;
	mul.lo.s64 	%rd397, %rd529, %rd189;
	sub.s64 	%rd530, 5, %rd397;
$L__BB2_57:
	shl.b64 	%rd398, %rd529, 3;
	add.s64 	%rd399, %rd88, %rd398;
	ld.global.u64 	%rd400, [%rd399];
	cvta.to.global.u64 	%rd401, %rd400;
	add.s64 	%rd402, %rd530, %rd87;
	shl.b64 	%rd403, %rd402, 3;
	add.s64 	%rd404, %rd401, %rd403;
	st.global.u64 	[%rd404], %rd110;
	ld.shared.u64 	%rd117, [_ZZ14fast_transposePPmS0_mE10miniblockB+48];
	setp.ne.s64 	%p25, %rd369, 0;
	@%p25 bra 	$L__BB2_59;
	div.u32 	%r90, 6, %r62;
	mul.lo.s32 	%r91, %r90, %r62;
	sub.s32 	%r92, 6, %r91;
	cvt.u64.u32 	%rd531, %r90;
	cvt.u64.u32 	%rd532, %r92;
	bra.uni 	$L__BB2_60;
$L__BB2_59:
	div.u64 	%rd531, 6, %rd189;
	mul.lo.s64 	%rd406, %rd531, %rd189;
	sub.s64 	%rd532, 6, %rd406;
$L__BB2_60:
	shl.b64 	%rd407, %rd531, 3;
	add.s64 	%rd408, %rd88, %rd407;
	ld.global.u64 	%rd409, [%rd408];
	cvta.to.global.u64 	%rd410, %rd409;
	add.s64 	%rd411, %rd532, %rd87;
	shl.b64 	%rd412, %rd411, 3;
	add.s64 	%rd413, %rd410, %rd412;
	st.global.u64 	[%rd413], %rd117;
	ld.shared.u64 	%rd124, [_ZZ14fast_transposePPmS0_mE10miniblockB+56];
	setp.ne.s64 	%p26, %rd369, 0;
	@%p26 bra 	$L__BB2_62;
	div.u32 	%r94, 7, %r62;
	mul.lo.s32 	%r95, %r94, %r62;
	sub.s32 	%r96, 7, %r95;
	cvt.u64.u32 	%rd533, %r94;
	cvt.u64.u32 	%rd534, %r96;
	bra.uni 	$L__BB2_63;
$L__BB2_62:
	div.u64 	%rd533, 7, %rd189;
	mul.lo.s64 	%rd415, %rd533, %rd189;
	sub.s64 	%rd534, 7, %rd415;
$L__BB2_63:
	shl.b64 	%rd416, %rd533, 3;
	add.s64 	%rd417, %rd88, %rd416;
	ld.global.u64 	%rd418, [%rd417];
	cvta.to.global.u64 	%rd419, %rd418;
	add.s64 	%rd420, %rd534, %rd87;
	shl.b64 	%rd421, %rd420, 3;
	add.s64 	%rd422, %rd419, %rd421;
	st.global.u64 	[%rd422], %rd124;
	ld.shared.u64 	%rd131, [_ZZ14fast_transposePPmS0_mE10miniblockB+64];
	setp.ne.s64 	%p27, %rd369, 0;
	@%p27 bra 	$L__BB2_65;
	div.u32 	%r98, 8, %r62;
	mul.lo.s32 	%r99, %r98, %r62;
	sub.s32 	%r100, 8, %r99;
	cvt.u64.u32 	%rd535, %r98;
	cvt.u64.u32 	%rd536, %r100;
	bra.uni 	$L__BB2_66;
$L__BB2_65:
	div.u64 	%rd535, 8, %rd189;
	mul.lo.s64 	%rd424, %rd535, %rd189;
	sub.s64 	%rd536, 8, %rd424;
$L__BB2_66:
	shl.b64 	%rd425, %rd535, 3;
	add.s64 	%rd426, %rd88, %rd425;
	ld.global.u64 	%rd427, [%rd426];
	cvta.to.global.u64 	%rd428, %rd427;
	add.s64 	%rd429, %rd536, %rd87;
	shl.b64 	%rd430, %rd429, 3;
	add.s64 	%rd431, %rd428, %rd430;
	st.global.u64 	[%rd431], %rd131;
	ld.shared.u64 	%rd138, [_ZZ14fast_transposePPmS0_mE10miniblockB+72];
	setp.ne.s64 	%p28, %rd369, 0;
	@%p28 bra 	$L__BB2_68;
	div.u32 	%r102, 9, %r62;
	mul.lo.s32 	%r103, %r102, %r62;
	sub.s32 	%r104, 9, %r103;
	cvt.u64.u32 	%rd537, %r102;
	cvt.u64.u32 	%rd538, %r104;
	bra.uni 	$L__BB2_69;
$L__BB2_68:
	div.u64 	%rd537, 9, %rd189;
	mul.lo.s64 	%rd433, %rd537, %rd189;
	sub.s64 	%rd538, 9, %rd433;
$L__BB2_69:
	shl.b64 	%rd434, %rd537, 3;
	add.s64 	%rd435, %rd88, %rd434;
	ld.global.u64 	%rd436, [%rd435];
	cvta.to.global.u64 	%rd437, %rd436;
	add.s64 	%rd438, %rd538, %rd87;
	shl.b64 	%rd439, %rd438, 3;
	add.s64 	%rd440, %rd437, %rd439;
	st.global.u64 	[%rd440], %rd138;
	ld.shared.u64 	%rd145, [_ZZ14fast_transposePPmS0_mE10miniblockB+80];
	setp.ne.s64 	%p29, %rd369, 0;
	@%p29 bra 	$L__BB2_71;
	div.u32 	%r106, 10, %r62;
	mul.lo.s32 	%r107, %r106, %r62;
	sub.s32 	%r108, 10, %r107;
	cvt.u64.u32 	%rd539, %r106;
	cvt.u64.u32 	%rd540, %r108;
	bra.uni 	$L__BB2_72;
$L__BB2_71:
	div.u64 	%rd539, 10, %rd189;
	mul.lo.s64 	%rd442, %rd539, %rd189;
	sub.s64 	%rd540, 10, %rd442;
$L__BB2_72:
	shl.b64 	%rd443, %rd539, 3;
	add.s64 	%rd444, %rd88, %rd443;
	ld.global.u64 	%rd445, [%rd444];
	cvta.to.global.u64 	%rd446, %rd445;
	add.s64 	%rd447, %rd540, %rd87;
	shl.b64 	%rd448, %rd447, 3;
	add.s64 	%rd449, %rd446, %rd448;
	st.global.u64 	[%rd449], %rd145;
	ld.shared.u64 	%rd152, [_ZZ14fast_transposePPmS0_mE10miniblockB+88];
	setp.ne.s64 	%p30, %rd369, 0;
	@%p30 bra 	$L__BB2_74;
	div.u32 	%r110, 11, %r62;
	mul.lo.s32 	%r111, %r110, %r62;
	sub.s32 	%r112, 11, %r111;
	cvt.u64.u32 	%rd541, %r110;
	cvt.u64.u32 	%rd542, %r112;
	bra.uni 	$L__BB2_75;
$L__BB2_74:
	div.u64 	%rd541, 11, %rd189;
	mul.lo.s64 	%rd451, %rd541, %rd189;
	sub.s64 	%rd542, 11, %rd451;
$L__BB2_75:
	shl.b64 	%rd452, %rd541, 3;
	add.s64 	%rd453, %rd88, %rd452;
	ld.global.u64 	%rd454, [%rd453];
	cvta.to.global.u64 	%rd455, %rd454;
	add.s64 	%rd456, %rd542, %rd87;
	shl.b64 	%rd457, %rd456, 3;
	add.s64 	%rd458, %rd455, %rd457;
	st.global.u64 	[%rd458], %rd152;
	ld.shared.u64 	%rd159, [_ZZ14fast_transposePPmS0_mE10miniblockB+96];
	setp.ne.s64 	%p31, %rd369, 0;
	@%p31 bra 	$L__BB2_77;
	div.u32 	%r114, 12, %r62;
	mul.lo.s32 	%r115, %r114, %r62;
	sub.s32 	%r116, 12, %r115;
	cvt.u64.u32 	%rd543, %r114;
	cvt.u64.u32 	%rd544, %r116;
	bra.uni 	$L__BB2_78;
$L__BB2_77:
	div.u64 	%rd543, 12, %rd189;
	mul.lo.s64 	%rd460, %rd543, %rd189;
	sub.s64 	%rd544, 12, %rd460;
$L__BB2_78:
	shl.b64 	%rd461, %rd543, 3;
	add.s64 	%rd462, %rd88, %rd461;
	ld.global.u64 	%rd463, [%rd462];
	cvta.to.global.u64 	%rd464, %rd463;
	add.s64 	%rd465, %rd544, %rd87;
	shl.b64 	%rd466, %rd465, 3;
	add.s64 	%rd467, %rd464, %rd466;
	st.global.u64 	[%rd467], %rd159;
	ld.shared.u64 	%rd166, [_ZZ14fast_transposePPmS0_mE10miniblockB+104];
	setp.ne.s64 	%p32, %rd369, 0;
	@%p32 bra 	$L__BB2_80;
	div.u32 	%r118, 13, %r62;
	mul.lo.s32 	%r119, %r118, %r62;
	sub.s32 	%r120, 13, %r119;
	cvt.u64.u32 	%rd545, %r118;
	cvt.u64.u32 	%rd546, %r120;
	bra.uni 	$L__BB2_81;
$L__BB2_80:
	div.u64 	%rd545, 13, %rd189;
	mul.lo.s64 	%rd469, %rd545, %rd189;
	sub.s64 	%rd546, 13, %rd469;
$L__BB2_81:
	shl.b64 	%rd470, %rd545, 3;
	add.s64 	%rd471, %rd88, %rd470;
	ld.global.u64 	%rd472, [%rd471];
	cvta.to.global.u64 	%rd473, %rd472;
	add.s64 	%rd474, %rd546, %rd87;
	shl.b64 	%rd475, %rd474, 3;
	add.s64 	%rd476, %rd473, %rd475;
	st.global.u64 	[%rd476], %rd166;
	ld.shared.u64 	%rd173, [_ZZ14fast_transposePPmS0_mE10miniblockB+112];
	setp.ne.s64 	%p33, %rd369, 0;
	@%p33 bra 	$L__BB2_83;
	div.u32 	%r122, 14, %r62;
	mul.lo.s32 	%r123, %r122, %r62;
	sub.s32 	%r124, 14, %r123;
	cvt.u64.u32 	%rd547, %r122;
	cvt.u64.u32 	%rd548, %r124;
	bra.uni 	$L__BB2_84;
$L__BB2_83:
	div.u64 	%rd547, 14, %rd189;
	mul.lo.s64 	%rd478, %rd547, %rd189;
	sub.s64 	%rd548, 14, %rd478;
$L__BB2_84:
	shl.b64 	%rd479, %rd547, 3;
	add.s64 	%rd480, %rd88, %rd479;
	ld.global.u64 	%rd481, [%rd480];
	cvta.to.global.u64 	%rd482, %rd481;
	add.s64 	%rd483, %rd548, %rd87;
	shl.b64 	%rd484, %rd483, 3;
	add.s64 	%rd485, %rd482, %rd484;
	st.global.u64 	[%rd485], %rd173;
	ld.shared.u64 	%rd180, [_ZZ14fast_transposePPmS0_mE10miniblockB+120];
	setp.ne.s64 	%p34, %rd369, 0;
	@%p34 bra 	$L__BB2_86;
	div.u32 	%r126, 15, %r62;
	mul.lo.s32 	%r127, %r126, %r62;
	sub.s32 	%r128, 15, %r127;
	cvt.u64.u32 	%rd549, %r126;
	cvt.u64.u32 	%rd550, %r128;
	bra.uni 	$L__BB2_87;
$L__BB2_86:
	div.u64 	%rd549, 15, %rd189;
	mul.lo.s64 	%rd487, %rd549, %rd189;
	sub.s64 	%rd550, 15, %rd487;
$L__BB2_87:
	shl.b64 	%rd488, %rd549, 3;
	add.s64 	%rd489, %rd88, %rd488;
	ld.global.u64 	%rd490, [%rd489];
	cvta.to.global.u64 	%rd491, %rd490;
	add.s64 	%rd492, %rd550, %rd87;
	shl.b64 	%rd493, %rd492, 3;
	add.s64 	%rd494, %rd491, %rd493;
	st.global.u64 	[%rd494], %rd180;
$L__BB2_88:
	ret;

}


// ===== COMPILED SASS (sm_100) =====

	.target	sm_100

	.elftype	@"ET_EXEC"


//--------------------- .note.nv.tkinfo           --------------------------
	.section	.note.nv.tkinfo,"",@"SHT_NOTE"
	.sectionflags	@"SHF_NOTE_NV_TKINFO"
	.tkinfo
        /*0018*/ 	.word	0x00000002
        /*0030*/ 	.string	""
        /*0030*/ 	.string	"ptxas"
        /*0030*/ 	.string	"Cuda compilation tools, release 13.0, V13.0.88"
        /*0030*/ 	.string	"Build cuda_13.0.r13.0/compiler.36424714_0"
        /*0030*/ 	.string	"-arch sm_100 -m 64 "



//--------------------- .note.nv.cuinfo           --------------------------
	.section	.note.nv.cuinfo,"",@"SHT_NOTE"
	.sectionflags	@"SHF_NOTE_NV_CUINFO"
        /*0018*/ 	.short	0x0002
        /*001a*/ 	.short	0x0064
        /*001c*/ 	.short	0x0082
	.zero		2


//--------------------- .nv.info                  --------------------------
	.section	.nv.info,"",@"SHT_CUDA_INFO"
	.align	4


	//----- nvinfo : EIATTR_REGCOUNT
	.align		4
        /*0000*/ 	.byte	0x04, 0x2f
        /*0002*/ 	.short	(.L_1 - .L_0)
	.align		4
.L_0:
        /*0004*/ 	.word	index@(_Z16initialize_tablePmPS_m)
        /*0008*/ 	.word	0x0000000c


	//----- nvinfo : EIATTR_FRAME_SIZE
	.align		4
.L_1:
        /*000c*/ 	.byte	0x04, 0x11
        /*000e*/ 	.short	(.L_3 - .L_2)
	.align		4
.L_2:
        /*0010*/ 	.word	index@(_Z16initialize_tablePmPS_m)
        /*0014*/ 	.word	0x00000000


	//----- nvinfo : EIATTR_REGCOUNT
	.align		4
.L_3:
        /*0018*/ 	.byte	0x04, 0x2f
        /*001a*/ 	.short	(.L_5 - .L_4)
	.align		4
.L_4:
        /*001c*/ 	.word	index@(_Z9transposePPmS0_m)
        /*0020*/ 	.word	0x00000010


	//----- nvinfo : EIATTR_FRAME_SIZE
	.align		4
.L_5:
        /*0024*/ 	.byte	0x04, 0x11
        /*0026*/ 	.short	(.L_7 - .L_6)
	.align		4
.L_6:
        /*0028*/ 	.word	index@(_Z9transposePPmS0_m)
        /*002c*/ 	.word	0x00000000


	//----- nvinfo : EIATTR_REGCOUNT
	.align		4
.L_7:
        /*0030*/ 	.byte	0x04, 0x2f
        /*0032*/ 	.short	(.L_9 - .L_8)
	.align		4
.L_8:
        /*0034*/ 	.word	index@(_Z14fast_transposePPmS0_m)
        /*0038*/ 	.word	0x0000001a


	//----- nvinfo : EIATTR_FRAME_SIZE
	.align		4
.L_9:
        /*003c*/ 	.byte	0x04, 0x11
        /*003e*/ 	.short	(.L_11 - .L_10)
	.align		4
.L_10:
        /*0040*/ 	.word	index@($__internal_0_$__cuda_sm20_div_u64)
        /*0044*/ 	.word	0x00000000


	//----- nvinfo : EIATTR_FRAME_SIZE
	.align		4
.L_11:
        /*0048*/ 	.byte	0x04, 0x11
        /*004a*/ 	.short	(.L_13 - .L_12)
	.align		4
.L_12:
        /*004c*/ 	.word	index@(_Z14fast_transposePPmS0_m)
        /*0050*/ 	.word	0x00000000


	//----- nvinfo : EIATTR_MIN_STACK_SIZE
	.align		4
.L_13:
        /*0054*/ 	.byte	0x04, 0x12
        /*0056*/ 	.short	(.L_15 - .L_14)
	.align		4
.L_14:
        /*0058*/ 	.word	index@(_Z14fast_transposePPmS0_m)
        /*005c*/ 	.word	0x00000000


	//----- nvinfo : EIATTR_MIN_STACK_SIZE
	.align		4
.L_15:
        /*0060*/ 	.byte	0x04, 0x12
        /*0062*/ 	.short	(.L_17 - .L_16)
	.align		4
.L_16:
        /*0064*/ 	.word	index@(_Z9transposePPmS0_m)
        /*0068*/ 	.word	0x00000000


	//----- nvinfo : EIATTR_MIN_STACK_SIZE
	.align		4
.L_17:
        /*006c*/ 	.byte	0x04, 0x12
        /*006e*/ 	.short	(.L_19 - .L_18)
	.align		4
.L_18:
        /*0070*/ 	.word	index@(_Z16initialize_tablePmPS_m)
        /*0074*/ 	.word	0x00000000
.L_19:


//--------------------- .nv.compat                --------------------------
	.section	.nv.compat,"",@"SHT_CUDA_COMPAT_INFO"
	.align	4
        /*0000*/ 	.byte	0x02, 0x09, 0x00, 0x00, 0x02, 0x02, 0x01, 0x00, 0x02, 0x05, 0x05, 0x00, 0x03, 0x07, 0x01, 0x01
        /*0010*/ 	.byte	0x02, 0x03, 0x00, 0x00, 0x02, 0x06, 0x01, 0x00, 0x04, 0x0b, 0x08, 0x00, 0x09, 0x00, 0x00, 0x00
        /*0020*/ 	.byte	0x00, 0x00, 0x00, 0x00


//--------------------- .nv.info._Z14fast_transposePPmS0_m --------------------------
	.section	.nv.info._Z14fast_transposePPmS0_m,"",@"SHT_CUDA_INFO"
	.sectionflags	@""
	.align	4


	//----- nvinfo : EIATTR_CUDA_API_VERSION
	.align		4
        /*0000*/ 	.byte	0x04, 0x37
        /*0002*/ 	.short	(.L_21 - .L_20)
.L_20:
        /*0004*/ 	.word	0x00000082


	//----- nvinfo : EIATTR_KPARAM_INFO
	.align		4
.L_21:
        /*0008*/ 	.byte	0x04, 0x17
        /*000a*/ 	.short	(.L_23 - .L_22)
.L_22:
        /*000c*/ 	.word	0x00000000
        /*0010*/ 	.short	0x0002
        /*0012*/ 	.short	0x0010
        /*0014*/ 	.byte	0x00, 0xf0, 0x21, 0x00


	//----- nvinfo : EIATTR_KPARAM_INFO
	.align		4
.L_23:
        /*0018*/ 	.byte	0x04, 0x17
        /*001a*/ 	.short	(.L_25 - .L_24)
.L_24:
        /*001c*/ 	.word	0x00000000
        /*0020*/ 	.short	0x0001
        /*0022*/ 	.short	0x0008
        /*0024*/ 	.byte	0x00, 0xf5, 0x21, 0x00


	//----- nvinfo : EIATTR_KPARAM_INFO
	.align		4
.L_25:
        /*0028*/ 	.byte	0x04, 0x17
        /*002a*/ 	.short	(.L_27 - .L_26)
.L_26:
        /*002c*/ 	.word	0x00000000
        /*0030*/ 	.short	0x0000
        /*0032*/ 	.short	0x0000
        /*0034*/ 	.byte	0x00, 0xf5, 0x21, 0x00


	//----- nvinfo : EIATTR_SPARSE_MMA_MASK
	.align		4
.L_27:
        /*0038*/ 	.byte	0x03, 0x50
        /*003a*/ 	.short	0x0000


	//----- nvinfo : EIATTR_MAXREG_COUNT
	.align		4
        /*003c*/ 	.byte	0x03, 0x1b
        /*003e*/ 	.short	0x00ff


	//----- nvinfo : EIATTR_NUM_BARRIERS
	.align		4
        /*0040*/ 	.byte	0x02, 0x4c
        /*0042*/ 	.byte	0x01
	.zero		1


	//----- nvinfo : EIATTR_MERCURY_ISA_VERSION
	.align		4
        /*0044*/ 	.byte	0x03, 0x5f
        /*0046*/ 	.short	0x0101


	//----- nvinfo : EIATTR_VRC_CTA_INIT_COUNT
	.align		4
        /*0048*/ 	.byte	0x02, 0x4a
	.zero		1
	.zero		1


	//----- nvinfo : EIATTR_EXIT_INSTR_OFFSETS
	.align		4
        /*004c*/ 	.byte	0x04, 0x1c
        /*004e*/ 	.short	(.L_29 - .L_28)


	//   ....[0]....
.L_28:
        /*0050*/ 	.word	0x00003140


	//   ....[1]....
        /*0054*/ 	.word	0x00005ee0


	//----- nvinfo : EIATTR_CRS_STACK_SIZE
	.align		4
.L_29:
        /*0058*/ 	.byte	0x04, 0x1e
        /*005a*/ 	.short	(.L_31 - .L_30)
.L_30:
        /*005c*/ 	.word	0x00000000


	//----- nvinfo : EIATTR_CBANK_PARAM_SIZE
	.align		4
.L_31:
        /*0060*/ 	.byte	0x03, 0x19
        /*0062*/ 	.short	0x0018


	//----- nvinfo : EIATTR_PARAM_CBANK
	.align		4
        /*0064*/ 	.byte	0x04, 0x0a
        /*0066*/ 	.short	(.L_33 - .L_32)
	.align		4
.L_32:
        /*0068*/ 	.word	index@(.nv.constant0._Z14fast_transposePPmS0_m)
        /*006c*/ 	.short	0x0380
        /*006e*/ 	.short	0x0018


	//----- nvinfo : EIATTR_SW_WAR
	.align		4
.L_33:
        /*0070*/ 	.byte	0x04, 0x36
        /*0072*/ 	.short	(.L_35 - .L_34)
.L_34:
        /*0074*/ 	.word	0x00000008
.L_35:


//--------------------- .nv.info._Z9transposePPmS0_m --------------------------
	.section	.nv.info._Z9transposePPmS0_m,"",@"SHT_CUDA_INFO"
	.sectionflags	@""
	.align	4


	//----- nvinfo : EIATTR_CUDA_API_VERSION
	.align		4
        /*0000*/ 	.byte	0x04, 0x37
        /*0002*/ 	.short	(.L_37 - .L_36)
.L_36:
        /*0004*/ 	.word	0x00000082


	//----- nvinfo : EIATTR_KPARAM_INFO
	.align		4
.L_37:
        /*0008*/ 	.byte	0x04, 0x17
        /*000a*/ 	.short	(.L_39 - .L_38)
.L_38:
        /*000c*/ 	.word	0x00000000
        /*0010*/ 	.short	0x0002
        /*0012*/ 	.short	0x0010
        /*0014*/ 	.byte	0x00, 0xf0, 0x21, 0x00


	//----- nvinfo : EIATTR_KPARAM_INFO
	.align		4
.L_39:
        /*0018*/ 	.byte	0x04, 0x17
        /*001a*/ 	.short	(.L_41 - .L_40)
.L_40:
        /*001c*/ 	.word	0x00000000
        /*0020*/ 	.short	0x0001
        /*0022*/ 	.short	0x0008
        /*0024*/ 	.byte	0x00, 0xf5, 0x21, 0x00


	//----- nvinfo : EIATTR_KPARAM_INFO
	.align		4
.L_41:
        /*0028*/ 	.byte	0x04, 0x17
        /*002a*/ 	.short	(.L_43 - .L_42)
.L_42:
        /*002c*/ 	.word	0x00000000
        /*0030*/ 	.short	0x0000
        /*0032*/ 	.short	0x0000
        /*0034*/ 	.byte	0x00, 0xf5, 0x21, 0x00


	//----- nvinfo : EIATTR_SPARSE_MMA_MASK
	.align		4
.L_43:
        /*0038*/ 	.byte	0x03, 0x50
        /*003a*/ 	.short	0x0000


	//----- nvinfo : EIATTR_MAXREG_COUNT
	.align		4
        /*003c*/ 	.byte	0x03, 0x1b
        /*003e*/ 	.short	0x00ff


	//----- nvinfo : EIATTR_MERCURY_ISA_VERSION
	.align		4
        /*0040*/ 	.byte	0x03, 0x5f
        /*0042*/ 	.short	0x0101


	//----- nvinfo : EIATTR_VRC_CTA_INIT_COUNT
	.align		4
        /*0044*/ 	.byte	0x02, 0x4a
	.zero		1
	.zero		1


	//----- nvinfo : EIATTR_EXIT_INSTR_OFFSETS
	.align		4
        /*0048*/ 	.byte	0x04, 0x1c
        /*004a*/ 	.short	(.L_45 - .L_44)


	//   ....[0]....
.L_44:
        /*004c*/ 	.word	0x00000050


	//   ....[1]....
        /*0050*/ 	.word	0x00000210


	//----- nvinfo : EIATTR_CBANK_PARAM_SIZE
	.align		4
.L_45:
        /*0054*/ 	.byte	0x03, 0x19
        /*0056*/ 	.short	0x0018


	//----- nvinfo : EIATTR_PARAM_CBANK
	.align		4
        /*0058*/ 	.byte	0x04, 0x0a
        /*005a*/ 	.short	(.L_47 - .L_46)
	.align		4
.L_46:
        /*005c*/ 	.word	index@(.nv.constant0._Z9transposePPmS0_m)
        /*0060*/ 	.short	0x0380
        /*0062*/ 	.short	0x0018


	//----- nvinfo : EIATTR_SW_WAR
	.align		4
.L_47:
        /*0064*/ 	.byte	0x04, 0x36
        /*0066*/ 	.short	(.L_49 - .L_48)
.L_48:
        /*0068*/ 	.word	0x00000008
.L_49:


//--------------------- .nv.info._Z16initialize_tablePmPS_m --------------------------
	.section	.nv.info._Z16initialize_tablePmPS_m,"",@"SHT_CUDA_INFO"
	.sectionflags	@""
	.align	4


	//----- nvinfo : EIATTR_CUDA_API_VERSION
	.align		4
        /*0000*/ 	.byte	0x04, 0x37
        /*0002*/ 	.short	(.L_51 - .L_50)
.L_50:
        /*0004*/ 	.word	0x00000082


	//----- nvinfo : EIATTR_KPARAM_INFO
	.align		4
.L_51:
        /*0008*/ 	.byte	0x04, 0x17
        /*000a*/ 	.short	(.L_53 - .L_52)
.L_52:
        /*000c*/ 	.word	0x00000000
        /*0010*/ 	.short	0x0002
        /*0012*/ 	.short	0x0010
        /*0014*/ 	.byte	0x00, 0xf0, 0x21, 0x00


	//----- nvinfo : EIATTR_KPARAM_INFO
	.align		4
.L_53:
        /*0018*/ 	.byte	0x04, 0x17
        /*001a*/ 	.short	(.L_55 - .L_54)
.L_54:
        /*001c*/ 	.word	0x00000000
        /*0020*/ 	.short	0x0001
        /*0022*/ 	.short	0x0008
        /*0024*/ 	.byte	0x00, 0xf5, 0x21, 0x00


	//----- nvinfo : EIATTR_KPARAM_INFO
	.align		4
.L_55:
        /*0028*/ 	.byte	0x04, 0x17
        /*002a*/ 	.short	(.L_57 - .L_56)
.L_56:
        /*002c*/ 	.word	0x00000000
        /*0030*/ 	.short	0x0000
        /*0032*/ 	.short	0x0000
        /*0034*/ 	.byte	0x00, 0xf5, 0x21, 0x00


	//----- nvinfo : EIATTR_SPARSE_MMA_MASK
	.align		4
.L_57:
        /*0038*/ 	.byte	0x03, 0x50
        /*003a*/ 	.short	0x0000


	//----- nvinfo : EIATTR_MAXREG_COUNT
	.align		4
        /*003c*/ 	.byte	0x03, 0x1b
        /*003e*/ 	.short	0x00ff


	//----- nvinfo : EIATTR_MERCURY_ISA_VERSION
	.align		4
        /*0040*/ 	.byte	0x03, 0x5f
        /*0042*/ 	.short	0x0101


	//----- nvinfo : EIATTR_VRC_CTA_INIT_COUNT
	.align		4
        /*0044*/ 	.byte	0x02, 0x4a
	.zero		1
	.zero		1


	//----- nvinfo : EIATTR_EXIT_INSTR_OFFSETS
	.align		4
        /*0048*/ 	.byte	0x04, 0x1c
        /*004a*/ 	.short	(.L_59 - .L_58)


	//   ....[0]....
.L_58:
        /*004c*/ 	.word	0x000000c0


	//----- nvinfo : EIATTR_CBANK_PARAM_SIZE
	.align		4
.L_59:
        /*0050*/ 	.byte	0x03, 0x19
        /*0052*/ 	.short	0x0018


	//----- nvinfo : EIATTR_PARAM_CBANK
	.align		4
        /*0054*/ 	.byte	0x04, 0x0a
        /*0056*/ 	.short	(.L_61 - .L_60)
	.align		4
.L_60:
        /*0058*/ 	.word	index@(.nv.constant0._Z16initialize_tablePmPS_m)
        /*005c*/ 	.short	0x0380
        /*005e*/ 	.short	0x0018


	//----- nvinfo : EIATTR_SW_WAR
	.align		4
.L_61:
        /*0060*/ 	.byte	0x04, 0x36
        /*0062*/ 	.short	(.L_63 - .L_62)
.L_62:
        /*0064*/ 	.word	0x00000008
.L_63:


//--------------------- .nv.callgraph             --------------------------
	.section	.nv.callgraph,"",@"SHT_CUDA_CALLGRAPH"
	.align	4
	.sectionentsize	8
	.align		4
        /*0000*/ 	.word	0x00000000
	.align		4
        /*0004*/ 	.word	0xffffffff
	.align		4
        /*0008*/ 	.word	0x00000000
	.align		4
        /*000c*/ 	.word	0xfffffffe
	.align		4
        /*0010*/ 	.word	0x00000000
	.align		4
        /*0014*/ 	.word	0xfffffffd
	.align		4
        /*0018*/ 	.word	0x00000000
	.align		4
        /*001c*/ 	.word	0xfffffffc


//--------------------- .text._Z14fast_transposePPmS0_m --------------------------
	.section	.text._Z14fast_transposePPmS0_m,"ax",@progbits
	.align	128
        .global         _Z14fast_transposePPmS0_m
        .type           _Z14fast_transposePPmS0_m,@function
        .size           _Z14fast_transposePPmS0_m,(.L_x_62 - _Z14fast_transposePPmS0_m)
        .other          _Z14fast_transposePPmS0_m,@"STO_CUDA_ENTRY STV_DEFAULT"
_Z14fast_transposePPmS0_m:
.text._Z14fast_transposePPmS0_m:
[----:B------:R-:W-:Y:S01]  /*0000*/  LDC R1, c[0x0][0x37c] ;  /* 0x0000df00ff017b82 */ /* 0x000fe20000000800 */
[----:B------:R-:W0:Y:S01]  /*0010*/  S2R R7, SR_TID.X ;  /* 0x0000000000077919 */ /* 0x000e220000002100 */
[----:B------:R-:W1:Y:S01]  /*0020*/  LDCU.64 UR10, c[0x0][0x358] ;  /* 0x00006b00ff0a77ac */ /* 0x000e620008000a00 */
[----:B------:R-:W-:Y:S01]  /*0030*/  BSSY.RECONVERGENT B0, `(.L_x_0) ;  /* 0x0000300000007945 */ /* 0x000fe20003800200 */
[----:B------:R-:W0:Y:S01]  /*0040*/  S2R R10, SR_TID.Y ;  /* 0x00000000000a7919 */ /* 0x000e220000002200 */
[----:B------:R-:W2:Y:S01]  /*0050*/  LDCU.64 UR6, c[0x0][0x390] ;  /* 0x00007200ff0677ac */ /* 0x000ea20008000a00 */
[----:B------:R-:W-:Y:S01]  /*0060*/  UMOV UR4, URZ ;  /* 0x000000ff00047c82 */ /* 0x000fe20008000000 */
[----:B0-----:R-:W-:-:S13]  /*0070*/  LOP3.LUT P0, R16, R7, RZ, R10, 0xfa, !PT ;  /* 0x000000ff07107212 */ /* 0x001fda000780fa0a */
[----:B-12---:R-:W-:Y:S05]  /*0080*/  @P0 BRA `(.L_x_1) ;  /* 0x0000002c00e80947 */ /* 0x006fea0003800000 */
[----:B------:R-:W0:Y:S01]  /*0090*/  LDCU.64 UR12, c[0x0][0x390] ;  /* 0x00007200ff0c77ac */ /* 0x000e220008000a00 */
[----:B------:R-:W1:Y:S01]  /*00a0*/  S2UR UR5, SR_CTAID.Y ;  /* 0x00000000000579c3 */ /* 0x000e620000002600 */
[----:B------:R-:W2:Y:S01]  /*00b0*/  LDCU.64 UR8, c[0x0][0x380] ;  /* 0x00007000ff0877ac */ /* 0x000ea20008000a00 */
[----:B0-----:R-:W-:Y:S02]  /*00c0*/  IMAD.U32 R0, RZ, RZ, UR12 ;  /* 0x0000000cff007e24 */ /* 0x001fe4000f8e00ff */
[----:B------:R-:W-:-:S03]  /*00d0*/  IMAD.U32 R2, RZ, RZ, UR13 ;  /* 0x0000000dff027e24 */ /* 0x000fc6000f8e00ff */
[----:B------:R-:W-:Y:S01]  /*00e0*/  ISETP.NE.U32.AND P0, PT, R0, 0x1, PT ;  /* 0x000000010000780c */ /* 0x000fe20003f05070 */
[----:B-1----:R-:W-:Y:S02]  /*00f0*/  IMAD R3, R2, UR5, RZ ;  /* 0x0000000502037c24 */ /* 0x002fe4000f8e02ff */
[----:B------:R-:W-:Y:S01]  /*0100*/  IMAD.WIDE.U32 R4, R0, UR5, RZ ;  /* 0x0000000500047c25 */ /* 0x000fe2000f8e00ff */
[----:B------:R-:W-:-:S04]  /*0110*/  ISETP.NE.AND.EX P0, PT, R2, RZ, PT, P0 ;  /* 0x000000ff0200720c */ /* 0x000fc80003f05300 */
[----:B------:R-:W-:Y:S02]  /*0120*/  IADD3 R3, PT, PT, R5, R3, RZ ;  /* 0x0000000305037210 */ /* 0x000fe40007ffe0ff */
[C---:B--2---:R-:W-:Y:S02]  /*0130*/  LEA R12, P1, R4.reuse, UR8, 0x3 ;  /* 0x00000008040c7c11 */ /* 0x044fe4000f8218ff */
[----:B------:R-:W-:Y:S02]  /*0140*/  SEL R5, RZ, 0x8, P0 ;  /* 0x00000008ff057807 */ /* 0x000fe40000000000 */
[----:B------:R-:W-:Y:S02]  /*0150*/  LEA.HI.X R13, R4, UR9, R3, 0x3, P1 ;  /* 0x00000009040d7c11 */ /* 0x000fe400088f1c03 */
[----:B------:R-:W-:-:S03]  /*0160*/  IADD3 R4, P0, PT, R5, R12, RZ ;  /* 0x0000000c05047210 */ /* 0x000fc60007f1e0ff */
[----:B------:R-:W2:Y:S02]  /*0170*/  LDG.E.64 R8, desc[UR10][R12.64] ;  /* 0x0000000a0c087981 */ /* 0x000ea4000c1e1b00 */
[----:B------:R-:W-:-:S06]  /*0180*/  IMAD.X R5, RZ, RZ, R13, P0 ;  /* 0x000000ffff057224 */ /* 0x000fcc00000e060d */
[----:B------:R-:W3:Y:S01]  /*0190*/  LDG.E.64 R4, desc[UR10][R4.64] ;  /* 0x0000000a04047981 */ /* 0x000ee2000c1e1b00 */
[----:B------:R-:W0:Y:S01]  /*01a0*/  S2UR UR5, SR_CTAID.X ;  /* 0x00000000000579c3 */ /* 0x000e220000002500 */
[----:B------:R-:W-:-:S04]  /*01b0*/  ISETP.NE.U32.AND P0, PT, R0, 0x1, PT ;  /* 0x000000010000780c */ /* 0x000fc80003f05070 */
[----:B------:R-:W-:-:S04]  /*01c0*/  ISETP.NE.AND.EX P0, PT, R2, RZ, PT, P0 ;  /* 0x000000ff0200720c */ /* 0x000fc80003f05300 */
[----:B------:R-:W-:Y:S01]  /*01d0*/  SEL R3, RZ, 0x1, !P0 ;  /* 0x00000001ff037807 */ /* 0x000fe20004000000 */
[----:B0-----:R-:W-:Y:S02]  /*01e0*/  IMAD R17, R2, UR5, RZ ;  /* 0x0000000502117c24 */ /* 0x001fe4000f8e02ff */
[----:B------:R-:W-:-:S04]  /*01f0*/  IMAD.WIDE.U32 R14, R0, UR5, RZ ;  /* 0x00000005000e7c25 */ /* 0x000fc8000f8e00ff */
[----:B------:R-:W-:Y:S01]  /*0200*/  IMAD.IADD R17, R15, 0x1, R17 ;  /* 0x000000010f117824 */ /* 0x000fe200078e0211 */
[----:B------:R-:W-:-:S04]  /*0210*/  IADD3 R3, P1, PT, R3, R14, RZ ;  /* 0x0000000e03037210 */ /* 0x000fc80007f3e0ff */
[----:B------:R-:W-:Y:S02]  /*0220*/  IADD3.X R6, PT, PT, RZ, R17, RZ, P1, !PT ;  /* 0x00000011ff067210 */ /* 0x000fe40000ffe4ff */
[----:B--2---:R-:W-:-:S04]  /*0230*/  LEA R20, P0, R14, R8, 0x3 ;  /* 0x000000080e147211 */ /* 0x004fc800078018ff */
[----:B------:R-:W-:Y:S02]  /*0240*/  LEA.HI.X R21, R14, R9, R17, 0x3, P0 ;  /* 0x000000090e157211 */ /* 0x000fe400000f1c11 */
[----:B---3--:R-:W-:-:S04]  /*0250*/  LEA R22, P1, R3, R4, 0x3 ;  /* 0x0000000403167211 */ /* 0x008fc800078218ff */
[----:B------:R-:W2:Y:S01]  /*0260*/  LDG.E.64 R20, desc[UR10][R20.64] ;  /* 0x0000000a14147981 */ /* 0x000ea2000c1e1b00 */
[----:B------:R-:W-:-:S06]  /*0270*/  LEA.HI.X R23, R3, R5, R6, 0x3, P1 ;  /* 0x0000000503177211 */ /* 0x000fcc00008f1c06 */
[----:B------:R-:W2:Y:S01]  /*0280*/  LDG.E.64 R22, desc[UR10][R22.64] ;  /* 0x0000000a16167981 */ /* 0x000ea2000c1e1b00 */
[----:B------:R-:W0:Y:S01]  /*0290*/  S2UR UR8, SR_CgaCtaId ;  /* 0x00000000000879c3 */ /* 0x000e220000008800 */
[----:B------:R-:W-:Y:S01]  /*02a0*/  ISETP.NE.AND.EX P0, PT, R2, RZ, PT, !PT ;  /* 0x000000ff0200720c */ /* 0x000fe20003f053f0 */
[----:B------:R-:W-:Y:S02]  /*02b0*/  UMOV UR5, 0x400 ;  /* 0x0000040000057882 */ /* 0x000fe40000000000 */
[----:B0-----:R-:W-:-:S09]  /*02c0*/  ULEA UR5, UR8, UR5, 0x18 ;  /* 0x0000000508057291 */ /* 0x001fd2000f8ec0ff */
[----:B--2---:R0:W-:Y:S01]  /*02d0*/  STS.128 [UR5], R20 ;  /* 0x00000014ff007988 */ /* 0x0041e20008000c05 */
[----:B------:R-:W-:Y:S05]  /*02e0*/  @P0 BRA `(.L_x_2) ;  /* 0x00000000005c0947 */ /* 0x000fea0003800000 */
[----:B------:R-:W1:Y:S01]  /*02f0*/  I2F.U32.RP R3, R0 ;  /* 0x0000000000037306 */ /* 0x000e620000209000 */
[----:B------:R-:W-:Y:S02]  /*0300*/  ISETP.NE.U32.AND P2, PT, R0, RZ, PT ;  /* 0x000000ff0000720c */ /* 0x000fe40003f45070 */
[----:B------:R-:W-:-:S05]  /*0310*/  MOV R6, RZ ;  /* 0x000000ff00067202 */ /* 0x000fca0000000f00 */
[----:B-1----:R-:W1:Y:S02]  /*0320*/  MUFU.RCP R3, R3 ;  /* 0x0000000300037308 */ /* 0x002e640000001000 */
[----:B-1----:R-:W-:-:S06]  /*0330*/  VIADD R4, R3, 0xffffffe ;  /* 0x0ffffffe03047836 */ /* 0x002fcc0000000000 */
[----:B------:R1:W2:Y:S02]  /*0340*/  F2I.FTZ.U32.TRUNC.NTZ R5, R4 ;  /* 0x0000000400057305 */ /* 0x0002a4000021f000 */
[----:B-1----:R-:W-:Y:S02]  /*0350*/  HFMA2 R4, -RZ, RZ, 0, 0 ;  /* 0x00000000ff047431 */ /* 0x002fe400000001ff */
[----:B--2---:R-:W-:-:S04]  /*0360*/  IMAD.MOV R9, RZ, RZ, -R5 ;  /* 0x000000ffff097224 */ /* 0x004fc800078e0a05 */
[----:B------:R-:W-:-:S04]  /*0370*/  IMAD R9, R9, R0, RZ ;  /* 0x0000000009097224 */ /* 0x000fc800078e02ff */
[----:B------:R-:W-:-:S06]  /*0380*/  IMAD.HI.U32 R5, R5, R9, R4 ;  /* 0x0000000905057227 */ /* 0x000fcc00078e0004 */
[----:B------:R-:W-:-:S04]  /*0390*/  IMAD.HI.U32 R4, R5, 0x2, RZ ;  /* 0x0000000205047827 */ /* 0x000fc800078e00ff */
[----:B------:R-:W-:-:S04]  /*03a0*/  IMAD.MOV R5, RZ, RZ, -R4 ;  /* 0x000000ffff057224 */ /* 0x000fc800078e0a04 */
[----:B------:R-:W-:-:S05]  /*03b0*/  IMAD R5, R0, R5, 0x2 ;  /* 0x0000000200057424 */ /* 0x000fca00078e0205 */
[----:B------:R-:W-:-:S13]  /*03c0*/  ISETP.GE.U32.AND P0, PT, R5, R0, PT ;  /* 0x000000000500720c */ /* 0x000fda0003f06070 */
[----:B------:R-:W-:Y:S01]  /*03d0*/  @P0 IMAD.IADD R5, R5, 0x1, -R0 ;  /* 0x0000000105050824 */ /* 0x000fe200078e0a00 */
[----:B------:R-:W-:-:S04]  /*03e0*/  @P0 IADD3 R4, PT, PT, R4, 0x1, RZ ;  /* 0x0000000104040810 */ /* 0x000fc80007ffe0ff */
[----:B------:R-:W-:Y:S01]  /*03f0*/  ISETP.GE.U32.AND P1, PT, R5, R0, PT ;  /* 0x000000000500720c */ /* 0x000fe20003f26070 */
[----:B------:R-:W-:-:S12]  /*0400*/  IMAD.MOV.U32 R5, RZ, RZ, RZ ;  /* 0x000000ffff057224 */ /* 0x000fd800078e00ff */
[----:B------:R-:W-:Y:S01]  /*0410*/  @P1 VIADD R4, R4, 0x1 ;  /* 0x0000000104041836 */ /* 0x000fe20000000000 */
[----:B------:R-:W-:-:S05]  /*0420*/  @!P2 LOP3.LUT R4, RZ, R0, RZ, 0x33, !PT ;  /* 0x00000000ff04a212 */ /* 0x000fca00078e33ff */
[----:B------:R-:W-:-:S04]  /*0430*/  IMAD.MOV R3, RZ, RZ, -R4 ;  /* 0x000000ffff037224 */ /* 0x000fc800078e0a04 */
[----:B------:R-:W-:Y:S01]  /*0440*/  IMAD R3, R0, R3, 0x2 ;  /* 0x0000000200037424 */ /* 0x000fe200078e0203 */
[----:B------:R-:W-:Y:S06]  /*0450*/  BRA `(.L_x_3) ;  /* 0x00000000003c7947 */ /* 0x000fec0003800000 */
.L_x_2:
[----:B------:R-:W-:Y:S01]  /*0460*/  IMAD.MOV.U32 R8, RZ, RZ, 0x2 ;  /* 0x00000002ff087424 */ /* 0x000fe200078e00ff */
[----:B------:R-:W-:-:S07]  /*0470*/  MOV R0, 0x490 ;  /* 0x0000049000007802 */ /* 0x000fce0000000f00 */
[----:B0-----:R-:W-:Y:S05]  /*0480*/  CALL.REL.NOINC `($__internal_0_$__cuda_sm20_div_u64) ;  /* 0x0000005800987944 */ /* 0x001fea0003c00000 */
[----:B------:R-:W0:Y:S01]  /*0490*/  LDCU.64 UR8, c[0x0][0x390] ;  /* 0x00007200ff0877ac */ /* 0x000e220008000a00 */
[----:B------:R-:W-:-:S04]  /*04a0*/  IADD3 R11, P0, PT, RZ, -R4, RZ ;  /* 0x80000004ff0b7210 */ /* 0x000fc80007f1e0ff */
[----:B------:R-:W-:Y:S01]  /*04b0*/  IADD3.X R3, PT, PT, RZ, ~R5, RZ, P0, !PT ;  /* 0x80000005ff037210 */ /* 0x000fe200007fe4ff */
[----:B0-----:R-:W-:Y:S01]  /*04c0*/  IMAD.U32 R0, RZ, RZ, UR8 ;  /* 0x00000008ff007e24 */ /* 0x001fe2000f8e00ff */
[----:B------:R-:W-:Y:S01]  /*04d0*/  UMOV UR8, 0x2 ;  /* 0x0000000200087882 */ /* 0x000fe20000000000 */
[----:B------:R-:W-:Y:S01]  /*04e0*/  IMAD.U32 R2, RZ, RZ, UR9 ;  /* 0x00000009ff027e24 */ /* 0x000fe2000f8e00ff */
[----:B------:R-:W-:Y:S01]  /*04f0*/  UMOV UR9, 0x0 ;  /* 0x0000000000097882 */ /* 0x000fe20000000000 */
[-C--:B------:R-:W-:Y:S02]  /*0500*/  IMAD R3, R3, R0.reuse, RZ ;  /* 0x0000000003037224 */ /* 0x080fe400078e02ff */
[----:B------:R-:W-:-:S04]  /*0510*/  IMAD.WIDE.U32 R8, R11, R0, UR8 ;  /* 0x000000080b087e25 */ /* 0x000fc8000f8e0000 */
[----:B------:R-:W-:Y:S01]  /*0520*/  IMAD R11, R11, R2, R3 ;  /* 0x000000020b0b7224 */ /* 0x000fe200078e0203 */
[----:B------:R-:W-:-:S03]  /*0530*/  MOV R3, R8 ;  /* 0x0000000800037202 */ /* 0x000fc60000000f00 */
[----:B------:R-:W-:-:S07]  /*0540*/  IMAD.IADD R6, R9, 0x1, R11 ;  /* 0x0000000109067824 */ /* 0x000fce00078e020b */
.L_x_3:
[----:B------:R-:W-:-:S04]  /*0550*/  LEA R8, P0, R4, R12, 0x3 ;  /* 0x0000000c04087211 */ /* 0x000fc800078018ff */
[----:B------:R-:W-:-:S05]  /*0560*/  LEA.HI.X R9, R4, R13, R5, 0x3, P0 ;  /* 0x0000000d04097211 */ /* 0x000fca00000f1c05 */
[----:B------:R-:W2:Y:S01]  /*0570*/  LDG.E.64 R4, desc[UR10][R8.64] ;  /* 0x0000000a08047981 */ /* 0x000ea2000c1e1b00 */
[----:B------:R-:W-:-:S05]  /*0580*/  IADD3 R3, P0, PT, R3, R14, RZ ;  /* 0x0000000e03037210 */ /* 0x000fca0007f1e0ff */
[----:B------:R-:W-:Y:S01]  /*0590*/  IMAD.X R6, R6, 0x1, R17, P0 ;  /* 0x0000000106067824 */ /* 0x000fe200000e0611 */
[----:B------:R-:W1:Y:S01]  /*05a0*/  S2UR UR8, SR_CgaCtaId ;  /* 0x00000000000879c3 */ /* 0x000e620000008800 */
[----:B--2---:R-:W-:-:S04]  /*05b0*/  LEA R4, P0, R3, R4, 0x3 ;  /* 0x0000000403047211 */ /* 0x004fc800078018ff */
[----:B------:R-:W-:-:S06]  /*05c0*/  LEA.HI.X R5, R3, R5, R6, 0x3, P0 ;  /* 0x0000000503057211 */ /* 0x000fcc00000f1c06 */
[----:B------:R-:W2:Y:S01]  /*05d0*/  LDG.E.64 R4, desc[UR10][R4.64] ;  /* 0x0000000a04047981 */ /* 0x000ea2000c1e1b00 */
[----:B------:R-:W-:Y:S01]  /*05e0*/  ISETP.NE.AND.EX P0, PT, R2, RZ, PT, !PT ;  /* 0x000000ff0200720c */ /* 0x000fe20003f053f0 */
[----:B------:R-:W-:Y:S02]  /*05f0*/  UMOV UR5, 0x400 ;  /* 0x0000040000057882 */ /* 0x000fe40000000000 */
[----:B-1----:R-:W-:-:S09]  /*0600*/  ULEA UR5, UR8, UR5, 0x18 ;  /* 0x0000000508057291 */ /* 0x002fd2000f8ec0ff */
[----:B--2---:R1:W-:Y:S01]  /*0610*/  STS.64 [UR5+0x10], R4 ;  /* 0x00001004ff007988 */ /* 0x0043e20008000a05 */
[----:B------:R-:W-:Y:S05]  /*0620*/  @P0 BRA `(.L_x_4) ;  /* 0x00000000005c0947 */ /* 0x000fea0003800000 */
[----:B------:R-:W2:Y:S01]  /*0630*/  I2F.U32.RP R6, R0 ;  /* 0x0000000000067306 */ /* 0x000ea20000209000 */
[----:B-1----:R-:W-:Y:S01]  /*0640*/  IMAD.MOV.U32 R4, RZ, RZ, RZ ;  /* 0x000000ffff047224 */ /* 0x002fe200078e00ff */
[----:B------:R-:W-:-:S06]  /*0650*/  ISETP.NE.U32.AND P2, PT, R0, RZ, PT ;  /* 0x000000ff0000720c */ /* 0x000fcc0003f45070 */
[----:B--2---:R-:W1:Y:S02]  /*0660*/  MUFU.RCP R6, R6 ;  /* 0x0000000600067308 */ /* 0x004e640000001000 */
[----:B-1----:R-:W-:Y:S01]  /*0670*/  IADD3 R5, PT, PT, R6, 0xffffffe, RZ ;  /* 0x0ffffffe06057810 */ /* 0x002fe20007ffe0ff */
[----:B------:R-:W-:-:S05]  /*0680*/  IMAD.MOV.U32 R6, RZ, RZ, RZ ;  /* 0x000000ffff067224 */ /* 0x000fca00078e00ff */
[----:B------:R-:W1:Y:S02]  /*0690*/  F2I.FTZ.U32.TRUNC.NTZ R5, R5 ;  /* 0x0000000500057305 */ /* 0x000e64000021f000 */
[----:B-1----:R-:W-:-:S04]  /*06a0*/  IMAD.MOV R3, RZ, RZ, -R5 ;  /* 0x000000ffff037224 */ /* 0x002fc800078e0a05 */
[----:B------:R-:W-:-:S04]  /*06b0*/  IMAD R3, R3, R0, RZ ;  /* 0x0000000003037224 */ /* 0x000fc800078e02ff */
[----:B------:R-:W-:-:S04]  /*06c0*/  IMAD.HI.U32 R3, R5, R3, R4 ;  /* 0x0000000305037227 */ /* 0x000fc800078e0004 */
[----:B------:R-:W-:Y:S02]  /*06d0*/  HFMA2 R5, -RZ, RZ, 0, 0 ;  /* 0x00000000ff057431 */ /* 0x000fe400000001ff */
[----:B------:R-:W-:-:S05]  /*06e0*/  IMAD.HI.U32 R4, R3, 0x3, RZ ;  /* 0x0000000303047827 */ /* 0x000fca00078e00ff */
[----:B------:R-:W-:-:S05]  /*06f0*/  IADD3 R3, PT, PT, -R4, RZ, RZ ;  /* 0x000000ff04037210 */ /* 0x000fca0007ffe1ff */
[----:B------:R-:W-:-:S05]  /*0700*/  IMAD R3, R0, R3, 0x3 ;  /* 0x0000000300037424 */ /* 0x000fca00078e0203 */
[----:B------:R-:W-:-:S13]  /*0710*/  ISETP.GE.U32.AND P0, PT, R3, R0, PT ;  /* 0x000000000300720c */ /* 0x000fda0003f06070 */
[----:B------:R-:W-:Y:S02]  /*0720*/  @P0 IMAD.IADD R3, R3, 0x1, -R0 ;  /* 0x0000000103030824 */ /* 0x000fe400078e0a00 */
[----:B------:R-:W-:-:S03]  /*0730*/  @P0 VIADD R4, R4, 0x1 ;  /* 0x0000000104040836 */ /* 0x000fc60000000000 */
[----:B------:R-:W-:-:S13]  /*0740*/  ISETP.GE.U32.AND P1, PT, R3, R0, PT ;  /* 0x000000000300720c */ /* 0x000fda0003f26070 */
[----:B------:R-:W-:Y:S02]  /*0750*/  @P1 IADD3 R4, PT, PT, R4, 0x1, RZ ;  /* 0x0000000104041810 */ /* 0x000fe40007ffe0ff */
[----:B------:R-:W-:-:S05]  /*0760*/  @!P2 LOP3.LUT R4, RZ, R0, RZ, 0x33, !PT ;  /* 0x00000000ff04a212 */ /* 0x000fca00078e33ff */
[----:B------:R-:W-:-:S04]  /*0770*/  IMAD.MOV R3, RZ, RZ, -R4 ;  /* 0x000000ffff037224 */ /* 0x000fc800078e0a04 */
[----:B------:R-:W-:Y:S01]  /*0780*/  IMAD R3, R0, R3, 0x3 ;  /* 0x0000000300037424 */ /* 0x000fe200078e0203 */
[----:B------:R-:W-:Y:S06]  /*0790*/  BRA `(.L_x_5) ;  /* 0x00000000003c7947 */ /* 0x000fec0003800000 */
.L_x_4:
[----:B------:R-:W-:Y:S01]  /*07a0*/  IMAD.MOV.U32 R8, RZ, RZ, 0x3 ;  /* 0x00000003ff087424 */ /* 0x000fe200078e00ff */
[----:B------:R-:W-:-:S07]  /*07b0*/  MOV R0, 0x7d0 ;  /* 0x000007d000007802 */ /* 0x000fce0000000f00 */
[----:B01----:R-:W-:Y:S05]  /*07c0*/  CALL.REL.NOINC `($__internal_0_$__cuda_sm20_div_u64) ;  /* 0x0000005400c87944 */ /* 0x003fea0003c00000 */
[----:B------:R-:W0:Y:S01]  /*07d0*/  LDCU.64 UR8, c[0x0][0x390] ;  /* 0x00007200ff0877ac */ /* 0x000e220008000a00 */
[----:B------:R-:W-:-:S05]  /*07e0*/  IADD3 R3, P0, PT, RZ, -R4, RZ ;  /* 0x80000004ff037210 */ /* 0x000fca0007f1e0ff */
[----:B------:R-:W-:Y:S01]  /*07f0*/  IMAD.X R9, RZ, RZ, ~R5, P0 ;  /* 0x000000ffff097224 */ /* 0x000fe200000e0e05 */
[----:B0-----:R-:W-:Y:S01]  /*0800*/  MOV R0, UR8 ;  /* 0x0000000800007c02 */ /* 0x001fe20008000f00 */
[----:B------:R-:W-:Y:S01]  /*0810*/  IMAD.U32 R2, RZ, RZ, UR9 ;  /* 0x00000009ff027e24 */ /* 0x000fe2000f8e00ff */
[----:B------:R-:W-:Y:S01]  /*0820*/  UMOV UR8, 0x3 ;  /* 0x0000000300087882 */ /* 0x000fe20000000000 */
[----:B------:R-:W-:Y:S02]  /*0830*/  UMOV UR9, 0x0 ;  /* 0x0000000000097882 */ /* 0x000fe40000000000 */
[-C--:B------:R-:W-:Y:S02]  /*0840*/  IMAD R6, R9, R0.reuse, RZ ;  /* 0x0000000009067224 */ /* 0x080fe400078e02ff */
[----:B------:R-:W-:-:S04]  /*0850*/  IMAD.WIDE.U32 R8, R3, R0, UR8 ;  /* 0x0000000803087e25 */ /* 0x000fc8000f8e0000 */
[----:B------:R-:W-:Y:S02]  /*0860*/  IMAD R11, R3, R2, R6 ;  /* 0x00000002030b7224 */ /* 0x000fe400078e0206 */
[----:B------:R-:W-:-:S03]  /*0870*/  IMAD.MOV.U32 R3, RZ, RZ, R8 ;  /* 0x000000ffff037224 */ /* 0x000fc600078e0008 */
[----:B------:R-:W-:-:S07]  /*0880*/  IADD3 R6, PT, PT, R11, R9, RZ ;  /* 0x000000090b067210 */ /* 0x000fce0007ffe0ff */
.L_x_5:
        /* <DEDUP_REMOVED lines=18> */
[----:B-1----:R-:W-:Y:S02]  /*09b0*/  VIADD R5, R6, 0xffffffe ;  /* 0x0ffffffe06057836 */ /* 0x002fe40000000000 */
[----:B------:R-:W-:-:S04]  /*09c0*/  IMAD.MOV.U32 R6, RZ, RZ, RZ ;  /* 0x000000ffff067224 */ /* 0x000fc800078e00ff */
[----:B------:R-:W1:Y:S02]  /*09d0*/  F2I.FTZ.U32.TRUNC.NTZ R5, R5 ;  /* 0x0000000500057305 */ /* 0x000e64000021f000 */
[----:B-1----:R-:W-:-:S05]  /*09e0*/  IADD3 R3, PT, PT, RZ, -R5, RZ ;  /* 0x80000005ff037210 */ /* 0x002fca0007ffe0ff */
[----:B------:R-:W-:-:S04]  /*09f0*/  IMAD R3, R3, R0, RZ ;  /* 0x0000000003037224 */ /* 0x000fc800078e02ff */
[----:B------:R-:W-:-:S04]  /*0a00*/  IMAD.HI.U32 R3, R5, R3, R4 ;  /* 0x0000000305037227 */ /* 0x000fc800078e0004 */
[----:B------:R-:W-:Y:S02]  /*0a10*/  IMAD.MOV.U32 R5, RZ, RZ, RZ ;  /* 0x000000ffff057224 */ /* 0x000fe400078e00ff */
[----:B------:R-:W-:-:S04]  /*0a20*/  IMAD.HI.U32 R4, R3, 0x4, RZ ;  /* 0x0000000403047827 */ /* 0x000fc800078e00ff */
[----:B------:R-:W-:-:S04]  /*0a30*/  IMAD.MOV R3, RZ, RZ, -R4 ;  /* 0x000000ffff037224 */ /* 0x000fc800078e0a04 */
[----:B------:R-:W-:-:S05]  /*0a40*/  IMAD R3, R0, R3, 0x4 ;  /* 0x0000000400037424 */ /* 0x000fca00078e0203 */
[----:B------:R-:W-:-:S13]  /*0a50*/  ISETP.GE.U32.AND P0, PT, R3, R0, PT ;  /* 0x000000000300720c */ /* 0x000fda0003f06070 */
[----:B------:R-:W-:Y:S01]  /*0a60*/  @P0 IADD3 R3, PT, PT, R3, -R0, RZ ;  /* 0x8000000003030210 */ /* 0x000fe20007ffe0ff */
[----:B------:R-:W-:-:S03]  /*0a70*/  @P0 VIADD R4, R4, 0x1 ;  /* 0x0000000104040836 */ /* 0x000fc60000000000 */
[----:B------:R-:W-:-:S13]  /*0a80*/  ISETP.GE.U32.AND P1, PT, R3, R0, PT ;  /* 0x000000000300720c */ /* 0x000fda0003f26070 */
[----:B------:R-:W-:Y:S01]  /*0a90*/  @P1 VIADD R4, R4, 0x1 ;  /* 0x0000000104041836 */ /* 0x000fe20000000000 */
[----:B------:R-:W-:-:S04]  /*0aa0*/  @!P2 LOP3.LUT R4, RZ, R0, RZ, 0x33, !PT ;  /* 0x00000000ff04a212 */ /* 0x000fc800078e33ff */
[----:B------:R-:W-:-:S05]  /*0ab0*/  IADD3 R3, PT, PT, -R4, RZ, RZ ;  /* 0x000000ff04037210 */ /* 0x000fca0007ffe1ff */
[----:B------:R-:W-:Y:S01]  /*0ac0*/  IMAD R3, R0, R3, 0x4 ;  /* 0x0000000400037424 */ /* 0x000fe200078e0203 */
[----:B------:R-:W-:Y:S06]  /*0ad0*/  BRA `(.L_x_7) ;  /* 0x00000000003c7947 */ /* 0x000fec0003800000 */
.L_x_6:
[----:B------:R-:W-:Y:S01]  /*0ae0*/  HFMA2 R8, -RZ, RZ, 0, 2.384185791015625e-07 ;  /* 0x00000004ff087431 */ /* 0x000fe200000001ff */
[----:B------:R-:W-:-:S07]  /*0af0*/  MOV R0, 0xb10 ;  /* 0x00000b1000007802 */ /* 0x000fce0000000f00 */
[----:B01----:R-:W-:Y:S05]  /*0b00*/  CALL.REL.NOINC `($__internal_0_$__cuda_sm20_div_u64) ;  /* 0x0000005000f87944 */ /* 0x003fea0003c00000 */
[----:B------:R-:W0:Y:S01]  /*0b10*/  LDCU.64 UR8, c[0x0][0x390] ;  /* 0x00007200ff0877ac */ /* 0x000e220008000a00 */
[----:B------:R-:W-:-:S05]  /*0b20*/  IADD3 R3, P0, PT, RZ, -R4, RZ ;  /* 0x80000004ff037210 */ /* 0x000fca0007f1e0ff */
[----:B------:R-:W-:Y:S02]  /*0b30*/  IMAD.X R9, RZ, RZ, ~R5, P0 ;  /* 0x000000ffff097224 */ /* 0x000fe400000e0e05 */
[----:B0-----:R-:W-:Y:S01]  /*0b40*/  IMAD.U32 R0, RZ, RZ, UR8 ;  /* 0x00000008ff007e24 */ /* 0x001fe2000f8e00ff */
[----:B------:R-:W-:Y:S01]  /*0b50*/  MOV R2, UR9 ;  /* 0x0000000900027c02 */ /* 0x000fe20008000f00 */
[----:B------:R-:W-:Y:S01]  /*0b60*/  UMOV UR8, 0x4 ;  /* 0x0000000400087882 */ /* 0x000fe20000000000 */
[----:B------:R-:W-:Y:S01]  /*0b70*/  UMOV UR9, 0x0 ;  /* 0x0000000000097882 */ /* 0x000fe20000000000 */
[-C--:B------:R-:W-:Y:S02]  /*0b80*/  IMAD R6, R9, R0.reuse, RZ ;  /* 0x0000000009067224 */ /* 0x080fe400078e02ff */
[----:B------:R-:W-:-:S04]  /*0b90*/  IMAD.WIDE.U32 R8, R3, R0, UR8 ;  /* 0x0000000803087e25 */ /* 0x000fc8000f8e0000 */
[----:B------:R-:W-:Y:S02]  /*0ba0*/  IMAD R11, R3, R2, R6 ;  /* 0x00000002030b7224 */ /* 0x000fe400078e0206 */
[----:B------:R-:W-:Y:S02]  /*0bb0*/  IMAD.MOV.U32 R3, RZ, RZ, R8 ;  /* 0x000000ffff037224 */ /* 0x000fe400078e0008 */
[----:B------:R-:W-:-:S07]  /*0bc0*/  IMAD.IADD R6, R11, 0x1, R9 ;  /* 0x000000010b067824 */ /* 0x000fce00078e0209 */
.L_x_7:
[----:B------:R-:W-:-:S04]  /*0bd0*/  LEA R8, P0, R4, R12, 0x3 ;  /* 0x0000000c04087211 */ /* 0x000fc800078018ff */
[----:B------:R-:W-:-:S05]  /*0be0*/  LEA.HI.X R9, R4, R13, R5, 0x3, P0 ;  /* 0x0000000d04097211 */ /* 0x000fca00000f1c05 */
[----:B------:R-:W2:Y:S01]  /*0bf0*/  LDG.E.64 R4, desc[UR10][R8.64] ;  /* 0x0000000a08047981 */ /* 0x000ea2000c1e1b00 */
[----:B------:R-:W-:-:S04]  /*0c00*/  IADD3 R3, P0, PT, R3, R14, RZ ;  /* 0x0000000e03037210 */ /* 0x000fc80007f1e0ff */
[----:B------:R-:W-:Y:S01]  /*0c10*/  IADD3.X R6, PT, PT, R6, R17, RZ, P0, !PT ;  /* 0x0000001106067210 */ /* 0x000fe200007fe4ff */
        /* <DEDUP_REMOVED lines=10> */
[----:B-1----:R-:W-:Y:S01]  /*0cc0*/  HFMA2 R4, -RZ, RZ, 0, 0 ;  /* 0x00000000ff047431 */ /* 0x002fe200000001ff */
[----:B------:R-:W-:-:S06]  /*0cd0*/  ISETP.NE.U32.AND P2, PT, R0, RZ, PT ;  /* 0x000000ff0000720c */ /* 0x000fcc0003f45070 */
[----:B--2---:R-:W1:Y:S02]  /*0ce0*/  MUFU.RCP R6, R6 ;  /* 0x0000000600067308 */ /* 0x004e640000001000 */
[----:B-1----:R-:W-:Y:S01]  /*0cf0*/  VIADD R5, R6, 0xffffffe ;  /* 0x0ffffffe06057836 */ /* 0x002fe20000000000 */
[----:B------:R-:W-:-:S05]  /*0d00*/  MOV R6, RZ ;  /* 0x000000ff00067202 */ /* 0x000fca0000000f00 */
[----:B------:R-:W1:Y:S02]  /*0d10*/  F2I.FTZ.U32.TRUNC.NTZ R5, R5 ;  /* 0x0000000500057305 */ /* 0x000e64000021f000 */
[----:B-1----:R-:W-:-:S04]  /*0d20*/  IMAD.MOV R3, RZ, RZ, -R5 ;  /* 0x000000ffff037224 */ /* 0x002fc800078e0a05 */
[----:B------:R-:W-:-:S04]  /*0d30*/  IMAD R3, R3, R0, RZ ;  /* 0x0000000003037224 */ /* 0x000fc800078e02ff */
[----:B------:R-:W-:-:S04]  /*0d40*/  IMAD.HI.U32 R3, R5, R3, R4 ;  /* 0x0000000305037227 */ /* 0x000fc800078e0004 */
[----:B------:R-:W-:Y:S02]  /*0d50*/  IMAD.MOV.U32 R5, RZ, RZ, RZ ;  /* 0x000000ffff057224 */ /* 0x000fe400078e00ff */
[----:B------:R-:W-:-:S04]  /*0d60*/  IMAD.HI.U32 R4, R3, 0x5, RZ ;  /* 0x0000000503047827 */ /* 0x000fc800078e00ff */
[----:B------:R-:W-:-:S04]  /*0d70*/  IMAD.MOV R3, RZ, RZ, -R4 ;  /* 0x000000ffff037224 */ /* 0x000fc800078e0a04 */
[----:B------:R-:W-:-:S05]  /*0d80*/  IMAD R3, R0, R3, 0x5 ;  /* 0x0000000500037424 */ /* 0x000fca00078e0203 */
[----:B------:R-:W-:-:S13]  /*0d90*/  ISETP.GE.U32.AND P0, PT, R3, R0, PT ;  /* 0x000000000300720c */ /* 0x000fda0003f06070 */
[----:B------:R-:W-:Y:S01]  /*0da0*/  @P0 IMAD.IADD R3, R3, 0x1, -R0 ;  /* 0x0000000103030824 */ /* 0x000fe200078e0a00 */
[----:B------:R-:W-:-:S04]  /*0db0*/  @P0 IADD3 R4, PT, PT, R4, 0x1, RZ ;  /* 0x0000000104040810 */ /* 0x000fc80007ffe0ff */
[----:B------:R-:W-:-:S13]  /*0dc0*/  ISETP.GE.U32.AND P1, PT, R3, R0, PT ;  /* 0x000000000300720c */ /* 0x000fda0003f26070 */
[----:B------:R-:W-:Y:S01]  /*0dd0*/  @P1 VIADD R4, R4, 0x1 ;  /* 0x0000000104041836 */ /* 0x000fe20000000000 */
[----:B------:R-:W-:-:S05]  /*0de0*/  @!P2 LOP3.LUT R4, RZ, R0, RZ, 0x33, !PT ;  /* 0x00000000ff04a212 */ /* 0x000fca00078e33ff */
[----:B------:R-:W-:-:S04]  /*0df0*/  IMAD.MOV R3, RZ, RZ, -R4 ;  /* 0x000000ffff037224 */ /* 0x000fc800078e0a04 */
[----:B------:R-:W-:Y:S01]  /*0e00*/  IMAD R3, R0, R3, 0x5 ;  /* 0x0000000500037424 */ /* 0x000fe200078e0203 */
[----:B------:R-:W-:Y:S06]  /*0e10*/  BRA `(.L_x_9) ;  /* 0x00000000003c7947 */ /* 0x000fec0003800000 */
.L_x_8:
[----:B------:R-:W-:Y:S01]  /*0e20*/  IMAD.MOV.U32 R8, RZ, RZ, 0x5 ;  /* 0x00000005ff087424 */ /* 0x000fe200078e00ff */
[----:B------:R-:W-:-:S07]  /*0e30*/  MOV R0, 0xe50 ;  /* 0x00000e5000007802 */ /* 0x000fce0000000f00 */
[----:B01----:R-:W-:Y:S05]  /*0e40*/  CALL.REL.NOINC `($__internal_0_$__cuda_sm20_div_u64) ;  /* 0x0000005000287944 */ /* 0x003fea0003c00000 */
        /* <DEDUP_REMOVED lines=12> */
.L_x_9:
        /* <DEDUP_REMOVED lines=37> */
.L_x_10:
        /* <DEDUP_REMOVED lines=15> */
.L_x_11:
        /* <DEDUP_REMOVED lines=37> */
.L_x_12:
[----:B------:R-:W-:Y:S01]  /*14a0*/  HFMA2 R8, -RZ, RZ, 0, 4.17232513427734375e-07 ;  /* 0x00000007ff087431 */ /* 0x000fe200000001ff */
        /* <DEDUP_REMOVED lines=14> */
.L_x_13:
        /* <DEDUP_REMOVED lines=37> */
.L_x_14:
        /* <DEDUP_REMOVED lines=15> */
.L_x_15:
        /* <DEDUP_REMOVED lines=37> */
.L_x_16:
        /* <DEDUP_REMOVED lines=15> */
.L_x_17:
        /* <DEDUP_REMOVED lines=37> */
.L_x_18:
[----:B------:R-:W-:Y:S01]  /*1e60*/  HFMA2 R8, -RZ, RZ, 0, 5.9604644775390625e-07 ;  /* 0x0000000aff087431 */ /* 0x000fe200000001ff */
        /* <DEDUP_REMOVED lines=14> */
.L_x_19:
        /* <DEDUP_REMOVED lines=37> */
.L_x_20:
        /* <DEDUP_REMOVED lines=15> */
.L_x_21:
        /* <DEDUP_REMOVED lines=37> */
.L_x_22:
        /* <DEDUP_REMOVED lines=15> */
.L_x_23:
        /* <DEDUP_REMOVED lines=37> */
.L_x_24:
[----:B------:R-:W-:Y:S01]  /*2820*/  HFMA2 R8, -RZ, RZ, 0, 7.74860382080078125e-07 ;  /* 0x0000000dff087431 */ /* 0x000fe200000001ff */
        /* <DEDUP_REMOVED lines=14> */
.L_x_25:
        /* <DEDUP_REMOVED lines=37> */
.L_x_26:
        /* <DEDUP_REMOVED lines=15> */
.L_x_27:
        /* <DEDUP_REMOVED lines=14> */
[----:B-1----:R-:W1:Y:S01]  /*2d30*/  I2F.U32.RP R5, R0 ;  /* 0x0000000000057306 */ /* 0x002e620000209000 */
[----:B------:R-:W-:Y:S01]  /*2d40*/  ISETP.NE.U32.AND P2, PT, R0, RZ, PT ;  /* 0x000000ff0000720c */ /* 0x000fe20003f45070 */
[----:B------:R-:W-:-:S06]  /*2d50*/  IMAD.MOV.U32 R6, RZ, RZ, RZ ;  /* 0x000000ffff067224 */ /* 0x000fcc00078e00ff */
[----:B-1----:R-:W1:Y:S02]  /*2d60*/  MUFU.RCP R5, R5 ;  /* 0x0000000500057308 */ /* 0x002e640000001000 */
[----:B-1----:R-:W-:Y:S01]  /*2d70*/  IADD3 R2, PT, PT, R5, 0xffffffe, RZ ;  /* 0x0ffffffe05027810 */ /* 0x002fe20007ffe0ff */
[----:B------:R-:W-:-:S05]  /*2d80*/  HFMA2 R5, -RZ, RZ, 0, 0 ;  /* 0x00000000ff057431 */ /* 0x000fca00000001ff */
[----:B------:R1:W2:Y:S02]  /*2d90*/  F2I.FTZ.U32.TRUNC.NTZ R3, R2 ;  /* 0x0000000200037305 */ /* 0x0002a4000021f000 */
[----:B-1----:R-:W-:Y:S02]  /*2da0*/  IMAD.MOV.U32 R2, RZ, RZ, RZ ;  /* 0x000000ffff027224 */ /* 0x002fe400078e00ff */
[----:B--2---:R-:W-:-:S04]  /*2db0*/  IMAD.MOV R9, RZ, RZ, -R3 ;  /* 0x000000ffff097224 */ /* 0x004fc800078e0a03 */
[----:B------:R-:W-:-:S04]  /*2dc0*/  IMAD R9, R9, R0, RZ ;  /* 0x0000000009097224 */ /* 0x000fc800078e02ff */
[----:B------:R-:W-:-:S06]  /*2dd0*/  IMAD.HI.U32 R9, R3, R9, R2 ;  /* 0x0000000903097227 */ /* 0x000fcc00078e0002 */
        /* <DEDUP_REMOVED lines=12> */
.L_x_28:
[----:B------:R-:W-:Y:S01]  /*2ea0*/  IMAD.MOV.U32 R8, RZ, RZ, 0xf ;  /* 0x0000000fff087424 */ /* 0x000fe200078e00ff */
[----:B------:R-:W-:-:S07]  /*2eb0*/  MOV R0, 0x2ed0 ;  /* 0x00002ed000007802 */ /* 0x000fce0000000f00 */
[----:B01----:R-:W-:Y:S05]  /*2ec0*/  CALL.REL.NOINC `($__internal_0_$__cuda_sm20_div_u64) ;  /* 0x0000003000087944 */ /* 0x003fea0003c00000 */
[----:B------:R-:W0:Y:S01]  /*2ed0*/  LDCU.64 UR8, c[0x0][0x390] ;  /* 0x00007200ff0877ac */ /* 0x000e220008000a00 */
[----:B------:R-:W-:Y:S01]  /*2ee0*/  IADD3 R9, P0, PT, RZ, -R4, RZ ;  /* 0x80000004ff097210 */ /* 0x000fe20007f1e0ff */
[----:B------:R-:W-:Y:S01]  /*2ef0*/  IMAD.MOV.U32 R3, RZ, RZ, 0x0 ;  /* 0x00000000ff037424 */ /* 0x000fe200078e00ff */
[----:B------:R-:W-:-:S03]  /*2f00*/  MOV R2, 0xf ;  /* 0x0000000f00027802 */ /* 0x000fc60000000f00 */
[----:B------:R-:W-:-:S04]  /*2f10*/  IMAD.X R0, RZ, RZ, ~R5, P0 ;  /* 0x000000ffff007224 */ /* 0x000fc800000e0e05 */
[----:B0-----:R-:W-:Y:S02]  /*2f20*/  IMAD R0, R0, UR8, RZ ;  /* 0x0000000800007c24 */ /* 0x001fe4000f8e02ff */
[----:B------:R-:W-:-:S04]  /*2f30*/  IMAD.WIDE.U32 R2, R9, UR8, R2 ;  /* 0x0000000809027c25 */ /* 0x000fc8000f8e0002 */
[----:B------:R-:W-:Y:S02]  /*2f40*/  IMAD R9, R9, UR9, R0 ;  /* 0x0000000909097c24 */ /* 0x000fe4000f8e0200 */
[----:B------:R-:W-:-:S03]  /*2f50*/  IMAD.MOV.U32 R11, RZ, RZ, R2 ;  /* 0x000000ffff0b7224 */ /* 0x000fc600078e0002 */
[----:B------:R-:W-:-:S07]  /*2f60*/  IADD3 R6, PT, PT, R9, R3, RZ ;  /* 0x0000000309067210 */ /* 0x000fce0007ffe0ff */
.L_x_29:
        /* <DEDUP_REMOVED lines=9> */
[----:B------:R-:W-:Y:S02]  /*3000*/  UMOV UR5, 0x400 ;  /* 0x0000040000057882 */ /* 0x000fe40000000000 */
[----:B-1----:R-:W-:-:S09]  /*3010*/  ULEA UR5, UR8, UR5, 0x18 ;  /* 0x0000000508057291 */ /* 0x002fd2000f8ec0ff */
[----:B--2---:R1:W-:Y:S03]  /*3020*/  STS.64 [UR5+0x78], R2 ;  /* 0x00007802ff007988 */ /* 0x0043e60008000a05 */
.L_x_1:
[----:B------:R-:W-:Y:S05]  /*3030*/  BSYNC.RECONVERGENT B0 ;  /* 0x0000000000007941 */ /* 0x000fea0003800200 */
.L_x_0:
[----:B------:R-:W2:Y:S01]  /*3040*/  S2UR UR8, SR_CgaCtaId ;  /* 0x00000000000879c3 */ /* 0x000ea20000008800 */
[----:B------:R-:W1:Y:S07]  /*3050*/  LDCU UR5, c[0x0][0x390] ;  /* 0x00007200ff0577ac */ /* 0x000e6e0008000800 */
[----:B------:R-:W-:Y:S01]  /*3060*/  BAR.SYNC.DEFER_BLOCKING 0x0 ;  /* 0x0000000000007b1d */ /* 0x000fe20000010000 */
[----:B------:R-:W-:Y:S01]  /*3070*/  ISETP.NE.AND P0, PT, R16, RZ, PT ;  /* 0x000000ff1000720c */ /* 0x000fe20003f05270 */
[----:B-1----:R-:W-:-:S04]  /*3080*/  IMAD.U32 R2, RZ, RZ, UR5 ;  /* 0x00000005ff027e24 */ /* 0x002fc8000f8e00ff */
[----:B------:R-:W-:Y:S01]  /*3090*/  UMOV UR5, 0x400 ;  /* 0x0000040000057882 */ /* 0x000fe20000000000 */
[-C--:B------:R-:W-:Y:S01]  /*30a0*/  IMAD R0, R7, R2.reuse, R10 ;  /* 0x0000000207007224 */ /* 0x080fe200078e020a */
[----:B--2---:R-:W-:Y:S01]  /*30b0*/  ULEA UR9, UR8, UR5, 0x18 ;  /* 0x0000000508097291 */ /* 0x004fe2000f8ec0ff */
[----:B------:R-:W-:Y:S01]  /*30c0*/  IMAD R7, R10, R2, R7 ;  /* 0x000000020a077224 */ /* 0x000fe200078e0207 */
[----:B------:R-:W-:-:S04]  /*30d0*/  UIADD3 UR5, UPT, UPT, UR5, 0x80, URZ ;  /* 0x0000008005057890 */ /* 0x000fc8000fffe0ff */
[----:B------:R-:W-:Y:S01]  /*30e0*/  LEA R0, R0, UR9, 0x3 ;  /* 0x0000000900007c11 */ /* 0x000fe2000f8e18ff */
[----:B------:R-:W-:-:S04]  /*30f0*/  ULEA UR5, UR8, UR5, 0x18 ;  /* 0x0000000508057291 */ /* 0x000fc8000f8ec0ff */
[----:B------:R-:W1:Y:S02]  /*3100*/  LDS.64 R4, [R0] ;  /* 0x0000000000047984 */ /* 0x000e640000000a00 */
[----:B------:R-:W-:-:S05]  /*3110*/  LEA R7, R7, UR5, 0x3 ;  /* 0x0000000507077c11 */ /* 0x000fca000f8e18ff */
[----:B-1----:R1:W-:Y:S01]  /*3120*/  STS.64 [R7], R4 ;  /* 0x0000000407007388 */ /* 0x0023e20000000a00 */
[----:B------:R-:W-:Y:S06]  /*3130*/  BAR.SYNC.DEFER_BLOCKING 0x0 ;  /* 0x0000000000007b1d */ /* 0x000fec0000010000 */
[----:B------:R-:W-:Y:S05]  /*3140*/  @P0 EXIT ;  /* 0x000000000000094d */ /* 0x000fea0003800000 */
[----:B------:R-:W1:Y:S01]  /*3150*/  S2UR UR5, SR_CTAID.X ;  /* 0x00000000000579c3 */ /* 0x000e620000002500 */
[----:B------:R-:W2:Y:S04]  /*3160*/  LDS.128 R8, [UR9+0x80] ;  /* 0x00008009ff087984 */ /* 0x000ea80008000c00 */
[----:B------:R-:W3:Y:S03]  /*3170*/  LDS.64 R18, [UR9+0x90] ;  /* 0x00009009ff127984 */ /* 0x000ee60008000a00 */
[----:B------:R-:W4:Y:S08]  /*3180*/  LDC R3, c[0x0][0x394] ;  /* 0x0000e500ff037b82 */ /* 0x000f300000000800 */
[----:B------:R-:W5:Y:S01]  /*3190*/  LDC.64 R16, c[0x0][0x388] ;  /* 0x0000e200ff107b82 */ /* 0x000f620000000a00 */
[----:B-1----:R-:W-:-:S04]  /*31a0*/  IMAD.WIDE.U32 R4, R2, UR5, RZ ;  /* 0x0000000502047c25 */ /* 0x002fc8000f8e00ff */
[----:B----4-:R-:W-:-:S05]  /*31b0*/  IMAD R7, R3, UR5, RZ ;  /* 0x0000000503077c24 */ /* 0x010fca000f8e02ff */
[----:B------:R-:W-:Y:S02]  /*31c0*/  IADD3 R7, PT, PT, R5, R7, RZ ;  /* 0x0000000705077210 */ /* 0x000fe40007ffe0ff */
[----:B-----5:R-:W-:-:S04]  /*31d0*/  LEA R16, P0, R4, R16, 0x3 ;  /* 0x0000001004107211 */ /* 0x020fc800078018ff */
[----:B------:R-:W-:-:S05]  /*31e0*/  LEA.HI.X R17, R4, R17, R7, 0x3, P0 ;  /* 0x0000001104117211 */ /* 0x000fca00000f1c07 */
[----:B------:R-:W4:Y:S01]  /*31f0*/  LDG.E.64 R4, desc[UR10][R16.64] ;  /* 0x0000000a10047981 */ /* 0x000f22000c1e1b00 */
[----:B------:R-:W1:Y:S01]  /*3200*/  S2UR UR5, SR_CTAID.Y ;  /* 0x00000000000579c3 */ /* 0x000e620000002600 */
[----:B------:R-:W-:-:S04]  /*3210*/  ISETP.NE.U32.AND P0, PT, R2, 0x1, PT ;  /* 0x000000010200780c */ /* 0x000fc80003f05070 */
[----:B------:R-:W-:-:S04]  /*3220*/  ISETP.NE.AND.EX P0, PT, R3, RZ, PT, P0 ;  /* 0x000000ff0300720c */ /* 0x000fc80003f05300 */
[----:B0-----:R-:W-:-:S04]  /*3230*/  SEL R21, RZ, 0x8, P0 ;  /* 0x00000008ff157807 */ /* 0x001fc80000000000 */
[----:B------:R-:W-:-:S05]  /*3240*/  IADD3 R20, P1, PT, R16, R21, RZ ;  /* 0x0000001510147210 */ /* 0x000fca0007f3e0ff */
[----:B------:R-:W-:Y:S02]  /*3250*/  IMAD.X R21, RZ, RZ, R17, P1 ;  /* 0x000000ffff157224 */ /* 0x000fe400008e0611 */
[----:B-1----:R-:W-:-:S04]  /*3260*/  IMAD.WIDE.U32 R14, R2, UR5, RZ ;  /* 0x00000005020e7c25 */ /* 0x002fc8000f8e00ff */
[----:B------:R-:W-:-:S04]  /*3270*/  IMAD R7, R3, UR5, RZ ;  /* 0x0000000503077c24 */ /* 0x000fc8000f8e02ff */
[----:B------:R-:W-:Y:S01]  /*3280*/  IMAD.IADD R7, R15, 0x1, R7 ;  /* 0x000000010f077824 */ /* 0x000fe200078e0207 */
[----:B----4-:R-:W-:-:S04]  /*3290*/  LEA R12, P0, R14, R4, 0x3 ;  /* 0x000000040e0c7211 */ /* 0x010fc800078018ff */
[----:B------:R-:W-:-:S05]  /*32a0*/  LEA.HI.X R13, R14, R5, R7, 0x3, P0 ;  /* 0x000000050e0d7211 */ /* 0x000fca00000f1c07 */
[----:B--2---:R0:W-:Y:S04]  /*32b0*/  STG.E.64 desc[UR10][R12.64], R8 ;  /* 0x000000080c007986 */ /* 0x0041e8000c101b0a */
[----:B------:R-:W2:Y:S01]  /*32c0*/  LDG.E.64 R4, desc[UR10][R20.64] ;  /* 0x0000000a14047981 */ /* 0x000ea2000c1e1b00 */
[----:B------:R-:W-:-:S04]  /*32d0*/  ISETP.NE.U32.AND P0, PT, R2, 0x1, PT ;  /* 0x000000010200780c */ /* 0x000fc80003f05070 */
[----:B------:R-:W-:-:S04]  /*32e0*/  ISETP.NE.AND.EX P0, PT, R3, RZ, PT, P0 ;  /* 0x000000ff0300720c */ /* 0x000fc80003f05300 */
[----:B------:R-:W-:-:S04]  /*32f0*/  SEL R23, RZ, 0x1, !P0 ;  /* 0x00000001ff177807 */ /* 0x000fc80004000000 */
[----:B------:R-:W-:-:S04]  /*3300*/  IADD3 R23, P0, PT, R23, R14, RZ ;  /* 0x0000000e17177210 */ /* 0x000fc80007f1e0ff */
[----:B------:R-:W-:Y:S02]  /*3310*/  IADD3.X R0, PT, PT, RZ, R7, RZ, P0, !PT ;  /* 0x00000007ff007210 */ /* 0x000fe400007fe4ff */
[----:B--2---:R-:W-:-:S04]  /*3320*/  LEA R4, P0, R23, R4, 0x3 ;  /* 0x0000000417047211 */ /* 0x004fc800078018ff */
[----:B------:R-:W-:Y:S02]  /*3330*/  LEA.HI.X R5, R23, R5, R0, 0x3, P0 ;  /* 0x0000000517057211 */ /* 0x000fe400000f1c00 */
[----:B------:R-:W-:-:S03]  /*3340*/  ISETP.NE.AND.EX P0, PT, R3, RZ, PT, !PT ;  /* 0x000000ff0300720c */ /* 0x000fc60003f053f0 */
[----:B------:R0:W-:Y:S10]  /*3350*/  STG.E.64 desc[UR10][R4.64], R10 ;  /* 0x0000000a04007986 */ /* 0x0001f4000c101b0a */
[----:B---3--:R-:W-:Y:S05]  /*3360*/  @P0 BRA `(.L_x_30) ;  /* 0x00000000005c0947 */ /* 0x008fea0003800000 */
[----:B------:R-:W1:Y:S01]  /*3370*/  I2F.U32.RP R0, R2 ;  /* 0x0000000200007306 */ /* 0x000e620000209000 */
[----:B------:R-:W-:-:S07]  /*3380*/  ISETP.NE.U32.AND P2, PT, R2, RZ, PT ;  /* 0x000000ff0200720c */ /* 0x000fce0003f45070 */
[----:B-1----:R-:W0:Y:S02]  /*3390*/  MUFU.RCP R0, R0 ;  /* 0x0000000000007308 */ /* 0x002e240000001000 */
[----:B0-----:R-:W-:Y:S01]  /*33a0*/  VIADD R4, R0, 0xffffffe ;  /* 0x0ffffffe00047836 */ /* 0x001fe20000000000 */
[----:B------:R-:W-:-:S05]  /*33b0*/  MOV R0, RZ ;  /* 0x000000ff00007202 */ /* 0x000fca0000000f00 */
[----:B------:R0:W1:Y:S02]  /*33c0*/  F2I.FTZ.U32.TRUNC.NTZ R5, R4 ;  /* 0x0000000400057305 */ /* 0x000064000021f000 */
[----:B0-----:R-:W-:Y:S02]  /*33d0*/  HFMA2 R4, -RZ, RZ, 0, 0 ;  /* 0x00000000ff047431 */ /* 0x001fe400000001ff */
[----:B-1----:R-:W-:-:S04]  /*33e0*/  IMAD.MOV R9, RZ, RZ, -R5 ;  /* 0x000000ffff097224 */ /* 0x002fc800078e0a05 */
        /* <DEDUP_REMOVED lines=15> */
.L_x_30:
[----:B0-----:R-:W-:Y:S01]  /*34e0*/  IMAD.MOV.U32 R8, RZ, RZ, 0x2 ;  /* 0x00000002ff087424 */ /* 0x001fe200078e00ff */
[----:B------:R-:W-:-:S07]  /*34f0*/  MOV R0, 0x3510 ;  /* 0x0000351000007802 */ /* 0x000fce0000000f00 */
[----:B------:R-:W-:Y:S05]  /*3500*/  CALL.REL.NOINC `($__internal_0_$__cuda_sm20_div_u64) ;  /* 0x0000002800787944 */ /* 0x000fea0003c00000 */
[----:B------:R-:W0:Y:S01]  /*3510*/  LDC.64 R2, c[0x0][0x390] ;  /* 0x0000e400ff027b82 */ /* 0x000e220000000a00 */
[----:B------:R-:W-:Y:S01]  /*3520*/  IADD3 R0, P0, PT, RZ, -R4, RZ ;  /* 0x80000004ff007210 */ /* 0x000fe20007f1e0ff */
[----:B------:R-:W-:Y:S01]  /*3530*/  UMOV UR8, 0x2 ;  /* 0x0000000200087882 */ /* 0x000fe20000000000 */
[----:B------:R-:W-:Y:S02]  /*3540*/  UMOV UR9, 0x0 ;  /* 0x0000000000097882 */ /* 0x000fe40000000000 */
[----:B------:R-:W-:-:S05]  /*3550*/  IADD3.X R9, PT, PT, RZ, ~R5, RZ, P0, !PT ;  /* 0x80000005ff097210 */ /* 0x000fca00007fe4ff */
[-C--:B0-----:R-:W-:Y:S02]  /*3560*/  IMAD R6, R9, R2.reuse, RZ ;  /* 0x0000000209067224 */ /* 0x081fe400078e02ff */
[----:B------:R-:W-:-:S04]  /*3570*/  IMAD.WIDE.U32 R8, R0, R2, UR8 ;  /* 0x0000000800087e25 */ /* 0x000fc8000f8e0002 */
[----:B------:R-:W-:Y:S02]  /*3580*/  IMAD R13, R0, R3, R6 ;  /* 0x00000003000d7224 */ /* 0x000fe400078e0206 */
[----:B------:R-:W-:Y:S02]  /*3590*/  IMAD.MOV.U32 R11, RZ, RZ, R8 ;  /* 0x000000ffff0b7224 */ /* 0x000fe400078e0008 */
[----:B------:R-:W-:-:S07]  /*35a0*/  IMAD.IADD R0, R9, 0x1, R13 ;  /* 0x0000000109007824 */ /* 0x000fce00078e020d */
.L_x_31:
[----:B------:R-:W-:-:S04]  /*35b0*/  LEA R8, P0, R4, R16, 0x3 ;  /* 0x0000001004087211 */ /* 0x000fc800078018ff */
[----:B------:R-:W-:-:S05]  /*35c0*/  LEA.HI.X R9, R4, R17, R5, 0x3, P0 ;  /* 0x0000001104097211 */ /* 0x000fca00000f1c05 */
[----:B------:R-:W2:Y:S01]  /*35d0*/  LDG.E.64 R4, desc[UR10][R8.64] ;  /* 0x0000000a08047981 */ /* 0x000ea2000c1e1b00 */
[----:B------:R-:W0:Y:S01]  /*35e0*/  S2UR UR8, SR_CgaCtaId ;  /* 0x00000000000879c3 */ /* 0x000e220000008800 */
[----:B------:R-:W-:Y:S01]  /*35f0*/  IADD3 R11, P0, PT, R11, R14, RZ ;  /* 0x0000000e0b0b7210 */ /* 0x000fe20007f1e0ff */
[----:B------:R-:W-:-:S03]  /*3600*/  UMOV UR5, 0x400 ;  /* 0x0000040000057882 */ /* 0x000fc60000000000 */
[----:B------:R-:W-:Y:S01]  /*3610*/  IADD3.X R0, PT, PT, R0, R7, RZ, P0, !PT ;  /* 0x0000000700007210 */ /* 0x000fe200007fe4ff */
[----:B0-----:R-:W-:-:S09]  /*3620*/  ULEA UR5, UR8, UR5, 0x18 ;  /* 0x0000000508057291 */ /* 0x001fd2000f8ec0ff */
[----:B------:R-:W0:Y:S01]  /*3630*/  LDS.64 R12, [UR5+0x98] ;  /* 0x00009805ff0c7984 */ /* 0x000e220008000a00 */
[----:B--2---:R-:W-:-:S04]  /*3640*/  LEA R4, P0, R11, R4, 0x3 ;  /* 0x000000040b047211 */ /* 0x004fc800078018ff */
[----:B------:R-:W-:Y:S02]  /*3650*/  LEA.HI.X R5, R11, R5, R0, 0x3, P0 ;  /* 0x000000050b057211 */ /* 0x000fe400000f1c00 */
[----:B------:R-:W-:-:S03]  /*3660*/  ISETP.NE.AND.EX P0, PT, R3, RZ, PT, !PT ;  /* 0x000000ff0300720c */ /* 0x000fc60003f053f0 */
[----:B------:R1:W-:Y:S10]  /*3670*/  STG.E.64 desc[UR10][R4.64], R18 ;  /* 0x0000001204007986 */ /* 0x0003f4000c101b0a */
[----:B0-----:R-:W-:Y:S05]  /*3680*/  @P0 BRA `(.L_x_32) ;  /* 0x00000000005c0947 */ /* 0x001fea0003800000 */
[----:B------:R-:W0:Y:S01]  /*3690*/  I2F.U32.RP R0, R2 ;  /* 0x0000000200007306 */ /* 0x000e220000209000 */
[----:B------:R-:W-:-:S07]  /*36a0*/  ISETP.NE.U32.AND P2, PT, R2, RZ, PT ;  /* 0x000000ff0200720c */ /* 0x000fce0003f45070 */
[----:B0-----:R-:W1:Y:S02]  /*36b0*/  MUFU.RCP R0, R0 ;  /* 0x0000000000007308 */ /* 0x001e640000001000 */
[----:B-1----:R-:W-:Y:S01]  /*36c0*/  VIADD R4, R0, 0xffffffe ;  /* 0x0ffffffe00047836 */ /* 0x002fe20000000000 */
        /* <DEDUP_REMOVED lines=19> */
.L_x_32:
[----:B------:R-:W-:Y:S01]  /*3800*/  IMAD.MOV.U32 R8, RZ, RZ, 0x3 ;  /* 0x00000003ff087424 */ /* 0x000fe200078e00ff */
[----:B------:R-:W-:-:S07]  /*3810*/  MOV R0, 0x3830 ;  /* 0x0000383000007802 */ /* 0x000fce0000000f00 */
[----:B-1----:R-:W-:Y:S05]  /*3820*/  CALL.REL.NOINC `($__internal_0_$__cuda_sm20_div_u64) ;  /* 0x0000002400b07944 */ /* 0x002fea0003c00000 */
        /* <DEDUP_REMOVED lines=10> */
.L_x_33:
        /* <DEDUP_REMOVED lines=37> */
.L_x_34:
        /* <DEDUP_REMOVED lines=13> */
.L_x_35:
        /* <DEDUP_REMOVED lines=37> */
.L_x_36:
        /* <DEDUP_REMOVED lines=13> */
.L_x_37:
        /* <DEDUP_REMOVED lines=37> */
.L_x_38:
        /* <DEDUP_REMOVED lines=13> */
.L_x_39:
        /* <DEDUP_REMOVED lines=37> */
.L_x_40:
        /* <DEDUP_REMOVED lines=13> */
.L_x_41:
        /* <DEDUP_REMOVED lines=37> */
.L_x_42:
        /* <DEDUP_REMOVED lines=13> */
.L_x_43:
        /* <DEDUP_REMOVED lines=37> */
.L_x_44:
        /* <DEDUP_REMOVED lines=13> */
.L_x_45:
        /* <DEDUP_REMOVED lines=37> */
.L_x_46:
        /* <DEDUP_REMOVED lines=13> */
.L_x_47:
        /* <DEDUP_REMOVED lines=37> */
.L_x_48:
        /* <DEDUP_REMOVED lines=13> */
.L_x_49:
        /* <DEDUP_REMOVED lines=17> */
[----:B-1----:R-:W-:Y:S02]  /*52e0*/  VIADD R4, R0, 0xffffffe ;  /* 0x0ffffffe00047836 */ /* 0x002fe40000000000 */
[----:B------:R-:W-:-:S04]  /*52f0*/  IMAD.MOV.U32 R0, RZ, RZ, RZ ;  /* 0x000000ffff007224 */ /* 0x000fc800078e00ff */
        /* <DEDUP_REMOVED lines=11> */
[----:B------:R-:W-:Y:S02]  /*53b0*/  ISETP.GE.U32.AND P1, PT, R5, R2, PT ;  /* 0x000000020500720c */ /* 0x000fe40003f26070 */
[----:B------:R-:W-:-:S11]  /*53c0*/  MOV R5, RZ ;  /* 0x000000ff00057202 */ /* 0x000fd60000000f00 */
[----:B------:R-:W-:Y:S01]  /*53d0*/  @P1 VIADD R4, R4, 0x1 ;  /* 0x0000000104041836 */ /* 0x000fe20000000000 */
[----:B------:R-:W-:-:S04]  /*53e0*/  @!P2 LOP3.LUT R4, RZ, R2, RZ, 0x33, !PT ;  /* 0x00000002ff04a212 */ /* 0x000fc800078e33ff */
[----:B------:R-:W-:-:S05]  /*53f0*/  IADD3 R11, PT, PT, -R4, RZ, RZ ;  /* 0x000000ff040b7210 */ /* 0x000fca0007ffe1ff */
[----:B------:R-:W-:Y:S01]  /*5400*/  IMAD R11, R2, R11, 0xc ;  /* 0x0000000c020b7424 */ /* 0x000fe200078e020b */
[----:B------:R-:W-:Y:S06]  /*5410*/  BRA `(.L_x_51) ;  /* 0x0000000000347947 */ /* 0x000fec0003800000 */
.L_x_50:
        /* <DEDUP_REMOVED lines=11> */
[----:B------:R-:W-:-:S03]  /*54d0*/  IMAD.MOV.U32 R11, RZ, RZ, R8 ;  /* 0x000000ffff0b7224 */ /* 0x000fc600078e0008 */
[----:B------:R-:W-:-:S07]  /*54e0*/  IADD3 R0, PT, PT, R13, R9, RZ ;  /* 0x000000090d007210 */ /* 0x000fce0007ffe0ff */
.L_x_51:
[----:B------:R-:W-:-:S04]  /*54f0*/  LEA R8, P0, R4, R16, 0x3 ;  /* 0x0000001004087211 */ /* 0x000fc800078018ff */
[----:B------:R-:W-:-:S05]  /*5500*/  LEA.HI.X R9, R4, R17, R5, 0x3, P0 ;  /* 0x0000001104097211 */ /* 0x000fca00000f1c05 */
[----:B------:R-:W2:Y:S01]  /*5510*/  LDG.E.64 R4, desc[UR10][R8.64] ;  /* 0x0000000a08047981 */ /* 0x000ea2000c1e1b00 */
[----:B------:R-:W0:Y:S01]  /*5520*/  S2UR UR8, SR_CgaCtaId ;  /* 0x00000000000879c3 */ /* 0x000e220000008800 */
[----:B------:R-:W-:Y:S01]  /*5530*/  IADD3 R11, P0, PT, R11, R14, RZ ;  /* 0x0000000e0b0b7210 */ /* 0x000fe20007f1e0ff */
[----:B------:R-:W-:-:S04]  /*5540*/  UMOV UR5, 0x400 ;  /* 0x0000040000057882 */ /* 0x000fc80000000000 */
[----:B------:R-:W-:Y:S01]  /*5550*/  IMAD.X R0, R0, 0x1, R7, P0 ;  /* 0x0000000100007824 */ /* 0x000fe200000e0607 */
        /* <DEDUP_REMOVED lines=10> */
[----:B-1----:R-:W-:Y:S02]  /*5600*/  IADD3 R4, PT, PT, R0, 0xffffffe, RZ ;  /* 0x0ffffffe00047810 */ /* 0x002fe40007ffe0ff */
[----:B------:R-:W-:-:S04]  /*5610*/  MOV R0, RZ ;  /* 0x000000ff00007202 */ /* 0x000fc80000000f00 */
        /* <DEDUP_REMOVED lines=9> */
[----:B------:R-:W-:Y:S01]  /*56b0*/  @P0 IADD3 R5, PT, PT, R5, -R2, RZ ;  /* 0x8000000205050210 */ /* 0x000fe20007ffe0ff */
[----:B------:R-:W-:-:S03]  /*56c0*/  @P0 VIADD R4, R4, 0x1 ;  /* 0x0000000104040836 */ /* 0x000fc60000000000 */
[----:B------:R-:W-:Y:S01]  /*56d0*/  ISETP.GE.U32.AND P1, PT, R5, R2, PT ;  /* 0x000000020500720c */ /* 0x000fe20003f26070 */
[----:B------:R-:W-:-:S12]  /*56e0*/  IMAD.MOV.U32 R5, RZ, RZ, RZ ;  /* 0x000000ffff057224 */ /* 0x000fd800078e00ff */
[----:B------:R-:W-:Y:S02]  /*56f0*/  @P1 IADD3 R4, PT, PT, R4, 0x1, RZ ;  /* 0x0000000104041810 */ /* 0x000fe40007ffe0ff */
[----:B------:R-:W-:-:S05]  /*5700*/  @!P2 LOP3.LUT R4, RZ, R2, RZ, 0x33, !PT ;  /* 0x00000002ff04a212 */ /* 0x000fca00078e33ff */
[----:B------:R-:W-:-:S04]  /*5710*/  IMAD.MOV R11, RZ, RZ, -R4 ;  /* 0x000000ffff0b7224 */ /* 0x000fc800078e0a04 */
[----:B------:R-:W-:Y:S01]  /*5720*/  IMAD R11, R2, R11, 0xd ;  /* 0x0000000d020b7424 */ /* 0x000fe200078e020b */
[----:B------:R-:W-:Y:S06]  /*5730*/  BRA `(.L_x_53) ;  /* 0x0000000000347947 */ /* 0x000fec0003800000 */
.L_x_52:
[----:B------:R-:W-:Y:S01]  /*5740*/  HFMA2 R8, -RZ, RZ, 0, 7.74860382080078125e-07 ;  /* 0x0000000dff087431 */ /* 0x000fe200000001ff */
[----:B------:R-:W-:-:S07]  /*5750*/  MOV R0, 0x5770 ;  /* 0x0000577000007802 */ /* 0x000fce0000000f00 */
[----:B-1----:R-:W-:Y:S05]  /*5760*/  CALL.REL.NOINC `($__internal_0_$__cuda_sm20_div_u64) ;  /* 0x0000000400e07944 */ /* 0x002fea0003c00000 */
[----:B------:R-:W0:Y:S01]  /*5770*/  LDC.64 R2, c[0x0][0x390] ;  /* 0x0000e400ff027b82 */ /* 0x000e220000000a00 */
[----:B------:R-:W-:Y:S01]  /*5780*/  IADD3 R0, P0, PT, RZ, -R4, RZ ;  /* 0x80000004ff007210 */ /* 0x000fe20007f1e0ff */
[----:B------:R-:W-:Y:S01]  /*5790*/  UMOV UR8, 0xd ;  /* 0x0000000d00087882 */ /* 0x000fe20000000000 */
[----:B------:R-:W-:-:S03]  /*57a0*/  UMOV UR9, 0x0 ;  /* 0x0000000000097882 */ /* 0x000fc60000000000 */
[----:B------:R-:W-:-:S04]  /*57b0*/  IMAD.X R9, RZ, RZ, ~R5, P0 ;  /* 0x000000ffff097224 */ /* 0x000fc800000e0e05 */
[-C--:B0-----:R-:W-:Y:S02]  /*57c0*/  IMAD R6, R9, R2.reuse, RZ ;  /* 0x0000000209067224 */ /* 0x081fe400078e02ff */
[----:B------:R-:W-:-:S04]  /*57d0*/  IMAD.WIDE.U32 R8, R0, R2, UR8 ;  /* 0x0000000800087e25 */ /* 0x000fc8000f8e0002 */
[----:B------:R-:W-:Y:S01]  /*57e0*/  IMAD R19, R0, R3, R6 ;  /* 0x0000000300137224 */ /* 0x000fe200078e0206 */
[----:B------:R-:W-:-:S03]  /*57f0*/  MOV R11, R8 ;  /* 0x00000008000b7202 */ /* 0x000fc60000000f00 */
[----:B------:R-:W-:-:S07]  /*5800*/  IMAD.IADD R0, R19, 0x1, R9 ;  /* 0x0000000113007824 */ /* 0x000fce00078e0209 */
.L_x_53:
        /* <DEDUP_REMOVED lines=20> */
[----:B0-----:R-:W-:Y:S01]  /*5950*/  IMAD.MOV.U32 R4, RZ, RZ, RZ ;  /* 0x000000ffff047224 */ /* 0x001fe200078e00ff */
[----:B-1----:R-:W-:-:S05]  /*5960*/  IADD3 R9, PT, PT, RZ, -R5, RZ ;  /* 0x80000005ff097210 */ /* 0x002fca0007ffe0ff */
[----:B------:R-:W-:-:S04]  /*5970*/  IMAD R9, R9, R2, RZ ;  /* 0x0000000209097224 */ /* 0x000fc800078e02ff */
[----:B------:R-:W-:-:S06]  /*5980*/  IMAD.HI.U32 R9, R5, R9, R4 ;  /* 0x0000000905097227 */ /* 0x000fcc00078e0004 */
[----:B------:R-:W-:-:S05]  /*5990*/  IMAD.HI.U32 R4, R9, 0xe, RZ ;  /* 0x0000000e09047827 */ /* 0x000fca00078e00ff */
[----:B------:R-:W-:-:S05]  /*59a0*/  IADD3 R5, PT, PT, -R4, RZ, RZ ;  /* 0x000000ff04057210 */ /* 0x000fca0007ffe1ff */
[----:B------:R-:W-:-:S05]  /*59b0*/  IMAD R5, R2, R5, 0xe ;  /* 0x0000000e02057424 */ /* 0x000fca00078e0205 */
[----:B------:R-:W-:-:S13]  /*59c0*/  ISETP.GE.U32.AND P0, PT, R5, R2, PT ;  /* 0x000000020500720c */ /* 0x000fda0003f06070 */
[----:B------:R-:W-:Y:S01]  /*59d0*/  @P0 IMAD.IADD R5, R5, 0x1, -R2 ;  /* 0x0000000105050824 */ /* 0x000fe200078e0a02 */
[----:B------:R-:W-:-:S04]  /*59e0*/  @P0 IADD3 R4, PT, PT, R4, 0x1, RZ ;  /* 0x0000000104040810 */ /* 0x000fc80007ffe0ff */
[----:B------:R-:W-:Y:S01]  /*59f0*/  ISETP.GE.U32.AND P1, PT, R5, R2, PT ;  /* 0x000000020500720c */ /* 0x000fe20003f26070 */
[----:B------:R-:W-:-:S12]  /*5a00*/  HFMA2 R5, -RZ, RZ, 0, 0 ;  /* 0x00000000ff057431 */ /* 0x000fd800000001ff */
[----:B------:R-:W-:Y:S01]  /*5a10*/  @P1 VIADD R4, R4, 0x1 ;  /* 0x0000000104041836 */ /* 0x000fe20000000000 */
[----:B------:R-:W-:-:S04]  /*5a20*/  @!P2 LOP3.LUT R4, RZ, R2, RZ, 0x33, !PT ;  /* 0x00000002ff04a212 */ /* 0x000fc800078e33ff */
[----:B------:R-:W-:-:S05]  /*5a30*/  IADD3 R11, PT, PT, -R4, RZ, RZ ;  /* 0x000000ff040b7210 */ /* 0x000fca0007ffe1ff */
[----:B------:R-:W-:Y:S01]  /*5a40*/  IMAD R11, R2, R11, 0xe ;  /* 0x0000000e020b7424 */ /* 0x000fe200078e020b */
[----:B------:R-:W-:Y:S06]  /*5a50*/  BRA `(.L_x_55) ;  /* 0x0000000000347947 */ /* 0x000fec0003800000 */
.L_x_54:
        /* <DEDUP_REMOVED lines=13> */
.L_x_55:
        /* <DEDUP_REMOVED lines=31> */
[----:B------:R-:W-:-:S12]  /*5d20*/  HFMA2 R5, -RZ, RZ, 0, 0 ;  /* 0x00000000ff057431 */ /* 0x000fd800000001ff */
[----:B------:R-:W-:Y:S02]  /*5d30*/  @P1 IADD3 R3, PT, PT, R3, 0x1, RZ ;  /* 0x0000000103031810 */ /* 0x000fe40007ffe0ff */
[----:B------:R-:W-:-:S05]  /*5d40*/  @!P2 LOP3.LUT R3, RZ, R2, RZ, 0x33, !PT ;  /* 0x00000002ff03a212 */ /* 0x000fca00078e33ff */
[--C-:B------:R-:W-:Y:S02]  /*5d50*/  IMAD.MOV R9, RZ, RZ, -R3.reuse ;  /* 0x000000ffff097224 */ /* 0x100fe400078e0a03 */
[----:B------:R-:W-:Y:S02]  /*5d60*/  IMAD.MOV.U32 R4, RZ, RZ, R3 ;  /* 0x000000ffff047224 */ /* 0x000fe400078e0003 */
[----:B------:R-:W-:Y:S01]  /*5d70*/  IMAD R9, R2, R9, 0xf ;  /* 0x0000000f02097424 */ /* 0x000fe200078e0209 */
[----:B------:R-:W-:Y:S06]  /*5d80*/  BRA `(.L_x_57) ;  /* 0x0000000000347947 */ /* 0x000fec0003800000 */
.L_x_56:
[----:B------:R-:W-:Y:S01]  /*5d90*/  IMAD.MOV.U32 R8, RZ, RZ, 0xf ;  /* 0x0000000fff087424 */ /* 0x000fe200078e00ff */
[----:B------:R-:W-:-:S07]  /*5da0*/  MOV R0, 0x5dc0 ;  /* 0x00005dc000007802 */ /* 0x000fce0000000f00 */
[----:B-1----:R-:W-:Y:S05]  /*5db0*/  CALL.REL.NOINC `($__internal_0_$__cuda_sm20_div_u64) ;  /* 0x00000000004c7944 */ /* 0x002fea0003c00000 */
[----:B------:R-:W0:Y:S01]  /*5dc0*/  LDCU.64 UR4, c[0x0][0x390] ;  /* 0x00007200ff0477ac */ /* 0x000e220008000a00 */
[----:B------:R-:W-:Y:S01]  /*5dd0*/  IADD3 R9, P0, PT, RZ, -R4, RZ ;  /* 0x80000004ff097210 */ /* 0x000fe20007f1e0ff */
[----:B------:R-:W-:Y:S01]  /*5de0*/  IMAD.MOV.U32 R2, RZ, RZ, 0xf ;  /* 0x0000000fff027424 */ /* 0x000fe200078e00ff */
[----:B------:R-:W-:Y:S02]  /*5df0*/  MOV R3, 0x0 ;  /* 0x0000000000037802 */ /* 0x000fe40000000f00 */
[----:B------:R-:W-:-:S05]  /*5e00*/  IADD3.X R0, PT, PT, RZ, ~R5, RZ, P0, !PT ;  /* 0x80000005ff007210 */ /* 0x000fca00007fe4ff */
[----:B0-----:R-:W-:Y:S02]  /*5e10*/  IMAD R0, R0, UR4, RZ ;  /* 0x0000000400007c24 */ /* 0x001fe4000f8e02ff */
[----:B------:R-:W-:-:S04]  /*5e20*/  IMAD.WIDE.U32 R2, R9, UR4, R2 ;  /* 0x0000000409027c25 */ /* 0x000fc8000f8e0002 */
[----:B------:R-:W-:Y:S02]  /*5e30*/  IMAD R11, R9, UR5, R0 ;  /* 0x00000005090b7c24 */ /* 0x000fe4000f8e0200 */
[----:B------:R-:W-:-:S03]  /*5e40*/  IMAD.MOV.U32 R9, RZ, RZ, R2 ;  /* 0x000000ffff097224 */ /* 0x000fc600078e0002 */
[----:B------:R-:W-:-:S07]  /*5e50*/  IADD3 R0, PT, PT, R11, R3, RZ ;  /* 0x000000030b007210 */ /* 0x000fce0007ffe0ff */
.L_x_57:
[----:B------:R-:W-:-:S04]  /*5e60*/  LEA R2, P0, R4, R16, 0x3 ;  /* 0x0000001004027211 */ /* 0x000fc800078018ff */
[----:B------:R-:W-:-:S06]  /*5e70*/  LEA.HI.X R3, R4, R17, R5, 0x3, P0 ;  /* 0x0000001104037211 */ /* 0x000fcc00000f1c05 */
[----:B------:R-:W2:Y:S01]  /*5e80*/  LDG.E.64 R2, desc[UR10][R2.64] ;  /* 0x0000000a02027981 */ /* 0x000ea2000c1e1b00 */
[----:B------:R-:W-:-:S05]  /*5e90*/  IADD3 R15, P0, PT, R9, R14, RZ ;  /* 0x0000000e090f7210 */ /* 0x000fca0007f1e0ff */
[----:B------:R-:W-:Y:S01]  /*5ea0*/  IMAD.X R7, R0, 0x1, R7, P0 ;  /* 0x0000000100077824 */ /* 0x000fe200000e0607 */
[----:B--2---:R-:W-:-:S04]  /*5eb0*/  LEA R4, P0, R15, R2, 0x3 ;  /* 0x000000020f047211 */ /* 0x004fc800078018ff */
[----:B------:R-:W-:-:S05]  /*5ec0*/  LEA.HI.X R5, R15, R3, R7, 0x3, P0 ;  /* 0x000000030f057211 */ /* 0x000fca00000f1c07 */
[----:B------:R-:W-:Y:S01]  /*5ed0*/  STG.E.64 desc[UR10][R4.64], R12 ;  /* 0x0000000c04007986 */ /* 0x000fe2000c101b0a */
[----:B------:R-:W-:Y:S05]  /*5ee0*/  EXIT ;  /* 0x000000000000794d */ /* 0x000fea0003800000 */
        .weak           $__internal_0_$__cuda_sm20_div_u64
        .type           $__internal_0_$__cuda_sm20_div_u64,@function
        .size           $__internal_0_$__cuda_sm20_div_u64,(.L_x_62 - $__internal_0_$__cuda_sm20_div_u64)
$__internal_0_$__cuda_sm20_div_u64:
[----:B------:R-:W0:Y:S08]  /*5ef0*/  I2F.U64.RP R2, UR6 ;  /* 0x0000000600027d12 */ /* 0x000e300008309000 */
[----:B0-----:R-:W0:Y:S02]  /*5f00*/  MUFU.RCP R4, R2 ;  /* 0x0000000200047308 */ /* 0x001e240000001000 */
[----:B0-----:R-:W-:-:S06]  /*5f10*/  IADD3 R4, PT, PT, R4, 0x1ffffffe, RZ ;  /* 0x1ffffffe04047810 */ /* 0x001fcc0007ffe0ff */
[----:B------:R-:W0:Y:S02]  /*5f20*/  F2I.U64.TRUNC R22, R4 ;  /* 0x0000000400167311 */ /* 0x000e24000020d800 */
[----:B0-----:R-:W-:-:S04]  /*5f30*/  IMAD.WIDE.U32 R20, R22, UR6, RZ ;  /* 0x0000000616147c25 */ /* 0x001fc8000f8e00ff */
[C---:B------:R-:W-:Y:S01]  /*5f40*/  IMAD R3, R22.reuse, UR7, R21 ;  /* 0x0000000716037c24 */ /* 0x040fe2000f8e0215 */
[----:B------:R-:W-:Y:S02]  /*5f50*/  IADD3 R5, P0, PT, RZ, -R20, RZ ;  /* 0x80000014ff057210 */ /* 0x000fe40007f1e0ff */
[----:B------:R-:W-:Y:S01]  /*5f60*/  MOV R21, R22 ;  /* 0x0000001600157202 */ /* 0x000fe20000000f00 */
[----:B------:R-:W-:Y:S02]  /*5f70*/  IMAD R3, R23, UR6, R3 ;  /* 0x0000000617037c24 */ /* 0x000fe4000f8e0203 */
[----:B------:R-:W-:-:S04]  /*5f80*/  IMAD.HI.U32 R20, R22, R5, RZ ;  /* 0x0000000516147227 */ /* 0x000fc800078e00ff */
[----:B------:R-:W-:-:S04]  /*5f90*/  IMAD.X R3, RZ, RZ, ~R3, P0 ;  /* 0x000000ffff037224 */ /* 0x000fc800000e0e03 */
[----:B------:R-:W-:-:S04]  /*5fa0*/  IMAD.WIDE.U32 R20, P0, R22, R3, R20 ;  /* 0x0000000316147225 */ /* 0x000fc80007800014 */
[C---:B------:R-:W-:Y:S02]  /*5fb0*/  IMAD R2, R23.reuse, R3, RZ ;  /* 0x0000000317027224 */ /* 0x040fe400078e02ff */
[----:B------:R-:W-:-:S04]  /*5fc0*/  IMAD.HI.U32 R5, P1, R23, R5, R20 ;  /* 0x0000000517057227 */ /* 0x000fc80007820014 */
[----:B------:R-:W-:Y:S01]  /*5fd0*/  IMAD.HI.U32 R3, R23, R3, RZ ;  /* 0x0000000317037227 */ /* 0x000fe200078e00ff */
[----:B------:R-:W-:-:S03]  /*5fe0*/  IADD3 R21, P2, PT, R2, R5, RZ ;  /* 0x0000000502157210 */ /* 0x000fc60007f5e0ff */
[----:B------:R-:W-:Y:S02]  /*5ff0*/  IMAD.X R2, R3, 0x1, R23, P0 ;  /* 0x0000000103027824 */ /* 0x000fe400000e0617 */
[----:B------:R-:W-:-:S03]  /*6000*/  IMAD.WIDE.U32 R4, R21, UR6, RZ ;  /* 0x0000000615047c25 */ /* 0x000fc6000f8e00ff */
[----:B------:R-:W-:Y:S01]  /*6010*/  IADD3.X R2, PT, PT, RZ, RZ, R2, P2, P1 ;  /* 0x000000ffff027210 */ /* 0x000fe200017e2402 */
[----:B------:R-:W-:Y:S01]  /*6020*/  IMAD R5, R21, UR7, R5 ;  /* 0x0000000715057c24 */ /* 0x000fe2000f8e0205 */
[----:B------:R-:W-:-:S03]  /*6030*/  IADD3 R9, P0, PT, RZ, -R4, RZ ;  /* 0x80000004ff097210 */ /* 0x000fc60007f1e0ff */
[----:B------:R-:W-:Y:S02]  /*6040*/  IMAD R5, R2, UR6, R5 ;  /* 0x0000000602057c24 */ /* 0x000fe4000f8e0205 */
[----:B------:R-:W-:-:S03]  /*6050*/  IMAD.HI.U32 R20, R21, R9, RZ ;  /* 0x0000000915147227 */ /* 0x000fc600078e00ff */
[----:B------:R-:W-:-:S05]  /*6060*/  IADD3.X R5, PT, PT, RZ, ~R5, RZ, P0, !PT ;  /* 0x80000005ff057210 */ /* 0x000fca00007fe4ff */
[----:B------:R-:W-:-:S04]  /*6070*/  IMAD.WIDE.U32 R20, P0, R21, R5, R20 ;  /* 0x0000000515147225 */ /* 0x000fc80007800014 */
[C---:B------:R-:W-:Y:S02]  /*6080*/  IMAD R3, R2.reuse, R5, RZ ;  /* 0x0000000502037224 */ /* 0x040fe400078e02ff */
[----:B------:R-:W-:-:S04]  /*6090*/  IMAD.HI.U32 R4, P1, R2, R9, R20 ;  /* 0x0000000902047227 */ /* 0x000fc80007820014 */
[----:B------:R-:W-:Y:S02]  /*60a0*/  HFMA2 R21, -RZ, RZ, 0, 0 ;  /* 0x00000000ff157431 */ /* 0x000fe400000001ff */
[----:B------:R-:W-:Y:S01]  /*60b0*/  IMAD.HI.U32 R5, R2, R5, RZ ;  /* 0x0000000502057227 */ /* 0x000fe200078e00ff */
[----:B------:R-:W-:-:S03]  /*60c0*/  IADD3 R3, P2, PT, R3, R4, RZ ;  /* 0x0000000403037210 */ /* 0x000fc60007f5e0ff */
[----:B------:R-:W-:Y:S02]  /*60d0*/  IMAD.X R5, R5, 0x1, R2, P0 ;  /* 0x0000000105057824 */ /* 0x000fe400000e0602 */
[----:B------:R-:W-:-:S03]  /*60e0*/  IMAD.HI.U32 R20, R3, R8, RZ ;  /* 0x0000000803147227 */ /* 0x000fc600078e00ff */
[----:B------:R-:W-:Y:S01]  /*60f0*/  IADD3.X R5, PT, PT, RZ, RZ, R5, P2, P1 ;  /* 0x000000ffff057210 */ /* 0x000fe200017e2405 */
[----:B------:R-:W-:-:S04]  /*6100*/  IMAD.WIDE.U32 R20, R3, UR4, R20 ;  /* 0x0000000403147c25 */ /* 0x000fc8000f8e0014 */
[C---:B------:R-:W-:Y:S02]  /*6110*/  IMAD R2, R5.reuse, UR4, RZ ;  /* 0x0000000405027c24 */ /* 0x040fe4000f8e02ff */
[----:B------:R-:W-:-:S04]  /*6120*/  IMAD.HI.U32 R3, P0, R5, R8, R20 ;  /* 0x0000000805037227 */ /* 0x000fc80007800014 */
[----:B------:R-:W-:Y:S01]  /*6130*/  IMAD.HI.U32 R5, R5, UR4, RZ ;  /* 0x0000000405057c27 */ /* 0x000fe2000f8e00ff */
[----:B------:R-:W-:-:S03]  /*6140*/  IADD3 R2, P1, PT, R2, R3, RZ ;  /* 0x0000000302027210 */ /* 0x000fc60007f3e0ff */
[----:B------:R-:W-:Y:S02]  /*6150*/  IMAD.X R3, RZ, RZ, R5, P0 ;  /* 0x000000ffff037224 */ /* 0x000fe400000e0605 */
[----:B------:R-:W-:-:S03]  /*6160*/  IMAD.WIDE.U32 R20, R2, UR6, RZ ;  /* 0x0000000602147c25 */ /* 0x000fc6000f8e00ff */
[----:B------:R-:W-:Y:S01]  /*6170*/  IADD3.X R3, PT, PT, RZ, R3, RZ, P1, !PT ;  /* 0x00000003ff037210 */ /* 0x000fe20000ffe4ff */
[----:B------:R-:W-:Y:S01]  /*6180*/  IMAD R4, R2, UR7, R21 ;  /* 0x0000000702047c24 */ /* 0x000fe2000f8e0215 */
[----:B------:R-:W-:-:S03]  /*6190*/  IADD3 R8, P1, PT, -R20, R8, RZ ;  /* 0x0000000814087210 */ /* 0x000fc60007f3e1ff */
[----:B------:R-:W-:Y:S01]  /*61a0*/  IMAD R4, R3, UR6, R4 ;  /* 0x0000000603047c24 */ /* 0x000fe2000f8e0204 */
[C---:B------:R-:W-:Y:S02]  /*61b0*/  ISETP.GE.U32.AND P0, PT, R8.reuse, UR6, PT ;  /* 0x0000000608007c0c */ /* 0x040fe4000bf06070 */
[----:B------:R-:W-:Y:S02]  /*61c0*/  IADD3 R11, P2, PT, R8, -UR6, RZ ;  /* 0x80000006080b7c10 */ /* 0x000fe4000ff5e0ff */
[----:B------:R-:W-:Y:S02]  /*61d0*/  IADD3.X R4, PT, PT, ~R4, UR4, RZ, P1, !PT ;  /* 0x0000000404047c10 */ /* 0x000fe40008ffe5ff */
[----:B------:R-:W-:Y:S02]  /*61e0*/  IADD3 R9, P1, PT, R2, 0x1, RZ ;  /* 0x0000000102097810 */ /* 0x000fe40007f3e0ff */
[C---:B------:R-:W-:Y:S02]  /*61f0*/  ISETP.GE.U32.AND.EX P0, PT, R4.reuse, UR7, PT, P0 ;  /* 0x0000000704007c0c */ /* 0x040fe4000bf06100 */
[----:B------:R-:W-:Y:S01]  /*6200*/  IADD3.X R5, PT, PT, R4, ~UR7, RZ, P2, !PT ;  /* 0x8000000704057c10 */ /* 0x000fe200097fe4ff */
[----:B------:R-:W-:Y:S01]  /*6210*/  IMAD.X R6, RZ, RZ, R3, P1 ;  /* 0x000000ffff067224 */ /* 0x000fe200008e0603 */
[----:B------:R-:W-:-:S02]  /*6220*/  SEL R11, R11, R8, P0 ;  /* 0x000000080b0b7207 */ /* 0x000fc40000000000 */
[----:B------:R-:W-:Y:S02]  /*6230*/  SEL R9, R9, R2, P0 ;  /* 0x0000000209097207 */ /* 0x000fe40000000000 */
[----:B------:R-:W-:Y:S02]  /*6240*/  SEL R5, R5, R4, P0 ;  /* 0x0000000405057207 */ /* 0x000fe40000000000 */
[----:B------:R-:W-:Y:S02]  /*6250*/  SEL R6, R6, R3, P0 ;  /* 0x0000000306067207 */ /* 0x000fe40000000000 */
[----:B------:R-:W-:Y:S02]  /*6260*/  ISETP.GE.U32.AND P0, PT, R11, UR6, PT ;  /* 0x000000060b007c0c */ /* 0x000fe4000bf06070 */
[----:B------:R-:W-:Y:S02]  /*6270*/  IADD3 R2, P2, PT, R9, 0x1, RZ ;  /* 0x0000000109027810 */ /* 0x000fe40007f5e0ff */
[----:B------:R-:W-:-:S02]  /*6280*/  ISETP.NE.U32.AND P1, PT, RZ, UR6, PT ;  /* 0x00000006ff007c0c */ /* 0x000fc4000bf25070 */
[----:B------:R-:W-:Y:S02]  /*6290*/  ISETP.GE.U32.AND.EX P0, PT, R5, UR7, PT, P0 ;  /* 0x0000000705007c0c */ /* 0x000fe4000bf06100 */
[-C--:B------:R-:W-:Y:S02]  /*62a0*/  IADD3.X R3, PT, PT, RZ, R6.reuse, RZ, P2, !PT ;  /* 0x00000006ff037210 */ /* 0x080fe400017fe4ff */
[----:B------:R-:W-:Y:S02]  /*62b0*/  ISETP.NE.AND.EX P1, PT, RZ, UR7, PT, P1 ;  /* 0x00000007ff007c0c */ /* 0x000fe4000bf25310 */
[----:B------:R-:W-:Y:S02]  /*62c0*/  SEL R2, R2, R9, P0 ;  /* 0x0000000902027207 */ /* 0x000fe40000000000 */
[----:B------:R-:W-:Y:S02]  /*62d0*/  SEL R3, R3, R6, P0 ;  /* 0x0000000603037207 */ /* 0x000fe40000000000 */
[----:B------:R-:W-:Y:S01]  /*62e0*/  SEL R4, R2, 0xffffffff, P1 ;  /* 0xffffffff02047807 */ /* 0x000fe20000800000 */
[----:B------:R-:W-:Y:S01]  /*62f0*/  IMAD.MOV.U32 R2, RZ, RZ, R0 ;  /* 0x000000ffff027224 */ /* 0x000fe200078e0000 */
[----:B------:R-:W-:-:S02]  /*6300*/  SEL R5, R3, 0xffffffff, P1 ;  /* 0xffffffff03057807 */ /* 0x000fc40000800000 */
[----:B------:R-:W-:-:S04]  /*6310*/  MOV R3, 0x0 ;  /* 0x0000000000037802 */ /* 0x000fc80000000f00 */
[----:B------:R-:W-:Y:S05]  /*6320*/  RET.REL.NODEC R2 `(_Z14fast_transposePPmS0_m) ;  /* 0xffffff9c02347950 */ /* 0x000fea0003c3ffff */
.L_x_58:
[----:B------:R-:W-:-:S00]  /*6330*/  BRA `(.L_x_58) ;  /* 0xfffffffc00fc7947 */ /* 0x000fc0000383ffff */
[----:B------:R-:W-:-:S00]  /*6340*/  NOP ;  /* 0x0000000000007918 */ /* 0x000fc00000000000 */
        /* <DEDUP_REMOVED lines=11> */
.L_x_62:


//--------------------- .text._Z9transposePPmS0_m --------------------------
	.section	.text._Z9transposePPmS0_m,"ax",@progbits
	.align	128
        .global         _Z9transposePPmS0_m
        .type           _Z9transposePPmS0_m,@function
        .size           _Z9transposePPmS0_m,(.L_x_64 - _Z9transposePPmS0_m)
        .other          _Z9transposePPmS0_m,@"STO_CUDA_ENTRY STV_DEFAULT"
_Z9transposePPmS0_m:
.text._Z9transposePPmS0_m:
[----:B------:R-:W-:Y:S08]  /*0000*/  LDC R1, c[0x0][0x37c] ;  /* 0x0000df00ff017b82 */ /* 0x000ff00000000800 */
[----:B------:R-:W0:Y:S08]  /*0010*/  S2UR UR4, SR_CTAID.X ;  /* 0x00000000000479c3 */ /* 0x000e300000002500 */
[----:B------:R-:W0:Y:S02]  /*0020*/  LDC.64 R12, c[0x0][0x390] ;  /* 0x0000e400ff0c7b82 */ /* 0x000e240000000a00 */
[----:B0-----:R-:W-:-:S04]  /*0030*/  ISETP.LE.U32.AND P0, PT, R12, UR4, PT ;  /* 0x000000040c007c0c */ /* 0x001fc8000bf03070 */
[----:B------:R-:W-:-:S13]  /*0040*/  ISETP.GE.U32.AND.EX P0, PT, RZ, R13, PT, P0 ;  /* 0x0000000dff00720c */ /* 0x000fda0003f06100 */
[----:B------:R-:W-:Y:S05]  /*0050*/  @P0 EXIT ;  /* 0x000000000000094d */ /* 0x000fea0003800000 */
[----:B------:R-:W0:Y:S01]  /*0060*/  S2R R11, SR_TID.X ;  /* 0x00000000000b7919 */ /* 0x000e220000002100 */
[----:B------:R-:W0:Y:S01]  /*0070*/  LDC.64 R2, c[0x0][0x388] ;  /* 0x0000e200ff027b82 */ /* 0x000e220000000a00 */
[----:B------:R-:W-:Y:S01]  /*0080*/  UMOV UR5, UR4 ;  /* 0x0000000400057c82 */ /* 0x000fe20008000000 */
[----:B------:R-:W1:Y:S01]  /*0090*/  LDCU UR6, c[0x0][0x360] ;  /* 0x00006c00ff0677ac */ /* 0x000e620008000800 */
[----:B------:R-:W2:Y:S01]  /*00a0*/  LDCU.64 UR8, c[0x0][0x358] ;  /* 0x00006b00ff0877ac */ /* 0x000ea20008000a00 */
[----:B------:R-:W3:Y:S01]  /*00b0*/  LDCU.64 UR14, c[0x0][0x380] ;  /* 0x00007000ff0e77ac */ /* 0x000ee20008000a00 */
[----:B------:R-:W-:Y:S01]  /*00c0*/  UMOV UR4, URZ ;  /* 0x000000ff00047c82 */ /* 0x000fe20008000000 */
[----:B0123--:R-:W-:-:S07]  /*00d0*/  IMAD.WIDE.U32 R2, R11, 0x8, R2 ;  /* 0x000000080b027825 */ /* 0x00ffce00078e0002 */
.L_x_59:
[----:B------:R-:W-:Y:S01]  /*00e0*/  USHF.L.U32 UR11, UR5, 0x3, URZ ;  /* 0x00000003050b7899 */ /* 0x000fe200080006ff */
[----:B0-----:R-:W2:Y:S01]  /*00f0*/  LDG.E.64 R6, desc[UR8][R2.64] ;  /* 0x0000000802067981 */ /* 0x001ea2000c1e1b00 */
[----:B------:R-:W-:Y:S02]  /*0100*/  USHF.L.U64.HI UR12, UR5, 0x3, UR4 ;  /* 0x00000003050c7899 */ /* 0x000fe40008010204 */
[----:B------:R-:W-:-:S04]  /*0110*/  UIADD3 UR7, UP0, UPT, UR11, UR14, URZ ;  /* 0x0000000e0b077290 */ /* 0x000fc8000ff1e0ff */
[----:B------:R-:W-:Y:S02]  /*0120*/  UIADD3.X UR10, UPT, UPT, UR12, UR15, URZ, UP0, !UPT ;  /* 0x0000000f0c0a7290 */ /* 0x000fe400087fe4ff */
[----:B------:R-:W-:-:S04]  /*0130*/  IMAD.U32 R8, RZ, RZ, UR7 ;  /* 0x00000007ff087e24 */ /* 0x000fc8000f8e00ff */
[----:B------:R-:W-:-:S05]  /*0140*/  IMAD.U32 R9, RZ, RZ, UR10 ;  /* 0x0000000aff097e24 */ /* 0x000fca000f8e00ff */
[----:B------:R-:W3:Y:S01]  /*0150*/  LDG.E.64 R4, desc[UR8][R8.64] ;  /* 0x0000000808047981 */ /* 0x000ee2000c1e1b00 */
[----:B------:R-:W-:-:S04]  /*0160*/  UIADD3 UR5, UP0, UPT, UR6, UR5, URZ ;  /* 0x0000000506057290 */ /* 0x000fc8000ff1e0ff */
[----:B------:R-:W-:-:S06]  /*0170*/  UIADD3.X UR4, UPT, UPT, URZ, UR4, URZ, UP0, !UPT ;  /* 0x00000004ff047290 */ /* 0x000fcc00087fe4ff */
[----:B------:R-:W-:Y:S02]  /*0180*/  IMAD.U32 R0, RZ, RZ, UR4 ;  /* 0x00000004ff007e24 */ /* 0x000fe4000f8e00ff */
[----:B---3--:R-:W-:-:S06]  /*0190*/  IMAD.WIDE.U32 R4, R11, 0x8, R4 ;  /* 0x000000080b047825 */ /* 0x008fcc00078e0004 */
[----:B------:R-:W3:Y:S01]  /*01a0*/  LDG.E.64 R4, desc[UR8][R4.64] ;  /* 0x0000000804047981 */ /* 0x000ee2000c1e1b00 */
[----:B--2---:R-:W-:-:S04]  /*01b0*/  IADD3 R6, P0, PT, R6, UR11, RZ ;  /* 0x0000000b06067c10 */ /* 0x004fc8000ff1e0ff */
[----:B------:R-:W-:Y:S02]  /*01c0*/  IADD3.X R7, PT, PT, R7, UR12, RZ, P0, !PT ;  /* 0x0000000c07077c10 */ /* 0x000fe400087fe4ff */
[----:B------:R-:W-:-:S04]  /*01d0*/  ISETP.LE.U32.AND P0, PT, R12, UR5, PT ;  /* 0x000000050c007c0c */ /* 0x000fc8000bf03070 */
[----:B------:R-:W-:Y:S01]  /*01e0*/  ISETP.GE.U32.AND.EX P0, PT, R0, R13, PT, P0 ;  /* 0x0000000d0000720c */ /* 0x000fe20003f06100 */
[----:B---3--:R0:W-:-:S12]  /*01f0*/  STG.E.64 desc[UR8][R6.64], R4 ;  /* 0x0000000406007986 */ /* 0x0081d8000c101b08 */
[----:B------:R-:W-:Y:S05]  /*0200*/  @!P0 BRA `(.L_x_59) ;  /* 0xfffffffc00b48947 */ /* 0x000fea000383ffff */
[----:B------:R-:W-:Y:S05]  /*0210*/  EXIT ;  /* 0x000000000000794d */ /* 0x000fea0003800000 */
.L_x_60:
        /* <DEDUP_REMOVED lines=14> */
.L_x_64:


//--------------------- .text._Z16initialize_tablePmPS_m --------------------------
	.section	.text._Z16initialize_tablePmPS_m,"ax",@progbits
	.align	128
        .global         _Z16initialize_tablePmPS_m
        .type           _Z16initialize_tablePmPS_m,@function
        .size           _Z16initialize_tablePmPS_m,(.L_x_65 - _Z16initialize_tablePmPS_m)
        .other          _Z16initialize_tablePmPS_m,@"STO_CUDA_ENTRY STV_DEFAULT"
_Z16initialize_tablePmPS_m:
.text._Z16initialize_tablePmPS_m:
[----:B------:R-:W-:Y:S01]  /*0000*/  LDC R1, c[0x0][0x37c] ;  /* 0x0000df00ff017b82 */ /* 0x000fe20000000800 */
[----:B------:R-:W0:Y:S01]  /*0010*/  S2R R9, SR_TID.X ;  /* 0x0000000000097919 */ /* 0x000e220000002100 */
[----:B------:R-:W0:Y:S06]  /*0020*/  LDCU.64 UR6, c[0x0][0x390] ;  /* 0x00007200ff0677ac */ /* 0x000e2c0008000a00 */
[----:B------:R-:W1:Y:S01]  /*0030*/  LDC.64 R6, c[0x0][0x388] ;  /* 0x0000e200ff067b82 */ /* 0x000e620000000a00 */
[----:B------:R-:W2:Y:S01]  /*0040*/  LDCU.64 UR8, c[0x0][0x380] ;  /* 0x00007000ff0877ac */ /* 0x000ea20008000a00 */
[----:B------:R-:W3:Y:S01]  /*0050*/  LDCU.64 UR4, c[0x0][0x358] ;  /* 0x00006b00ff0477ac */ /* 0x000ee20008000a00 */
[----:B0-----:R-:W-:-:S04]  /*0060*/  IMAD.WIDE.U32 R2, R9, UR6, RZ ;  /* 0x0000000609027c25 */ /* 0x001fc8000f8e00ff */
[----:B------:R-:W-:Y:S01]  /*0070*/  IMAD R3, R9, UR7, R3 ;  /* 0x0000000709037c24 */ /* 0x000fe2000f8e0203 */
[----:B--2---:R-:W-:-:S04]  /*0080*/  LEA R4, P0, R2, UR8, 0x3 ;  /* 0x0000000802047c11 */ /* 0x004fc8000f8018ff */
[----:B------:R-:W-:Y:S01]  /*0090*/  LEA.HI.X R5, R2, UR9, R3, 0x3, P0 ;  /* 0x0000000902057c11 */ /* 0x000fe200080f1c03 */
[----:B-1----:R-:W-:-:S05]  /*00a0*/  IMAD.WIDE.U32 R2, R9, 0x8, R6 ;  /* 0x0000000809027825 */ /* 0x002fca00078e0006 */
[----:B---3--:R-:W-:Y:S01]  /*00b0*/  STG.E.64 desc[UR4][R2.64], R4 ;  /* 0x0000000402007986 */ /* 0x008fe2000c101b04 */
[----:B------:R-:W-:Y:S05]  /*00c0*/  EXIT ;  /* 0x000000000000794d */ /* 0x000fea0003800000 */
.L_x_61:
        /* <DEDUP_REMOVED lines=11> */
.L_x_65:


//--------------------- .nv.shared._Z14fast_transposePPmS0_m --------------------------
	.section	.nv.shared._Z14fast_transposePPmS0_m,"aw",@nobits
	.sectionflags	@""
	.align	8
.nv.shared._Z14fast_transposePPmS0_m:
	.zero		1280


//--------------------- .nv.shared.reserved.0     --------------------------
	.section	.nv.shared.reserved.0,"aw",@nobits
	.weak		__nv_reservedSMEM_offset_0_alias
	.size		__nv_reservedSMEM_offset_0_alias, 0, 64
	.other		__nv_reservedSMEM_offset_0_alias,@"STO_CUDA_RESERVED_SHARED STV_DEFAULT"
__nv_reservedSMEM_offset_0_alias:
	.zero		0
	.zero		64


//--------------------- .nv.constant0._Z14fast_transposePPmS0_m --------------------------
	.section	.nv.constant0._Z14fast_transposePPmS0_m,"a",@progbits
	.sectionflags	@""
	.align	4
.nv.constant0._Z14fast_transposePPmS0_m:
	.zero		920


//--------------------- .nv.constant0._Z9transposePPmS0_m --------------------------
	.section	.nv.constant0._Z9transposePPmS0_m,"a",@progbits
	.sectionflags	@""
	.align	4
.nv.constant0._Z9transposePPmS0_m:
	.zero		920


//--------------------- .nv.constant0._Z16initialize_tablePmPS_m --------------------------
	.section	.nv.constant0._Z16initialize_tablePmPS_m,"a",@progbits
	.sectionflags	@""
	.align	4
.nv.constant0._Z16initialize_tablePmPS_m:
	.zero		920


//--------------------- SYMBOLS --------------------------

	.type		.nv.reservedSmem.offset0,@object
	.size		.nv.reservedSmem.offset0,0x4
	.type		.nv.reservedSmem.cap,@object
	.size		.nv.reservedSmem.cap,0x4
